//
// Generated by NVIDIA NVVM Compiler
//
// Compiler Build ID: CL-36424714
// Cuda compilation tools, release 13.0, V13.0.88
// Based on NVVM 20.0.0
//

.version 9.0
.target sm_100
.address_size 64

	// .globl	_Z11FilterStep1PiS_iiiii
.extern .shared .align 16 .b8 smem[];

.visible .entry _Z11FilterStep1PiS_iiiii(
	.param .u64 .ptr .align 1 _Z11FilterStep1PiS_iiiii_param_0,
	.param .u64 .ptr .align 1 _Z11FilterStep1PiS_iiiii_param_1,
	.param .u32 _Z11FilterStep1PiS_iiiii_param_2,
	.param .u32 _Z11FilterStep1PiS_iiiii_param_3,
	.param .u32 _Z11FilterStep1PiS_iiiii_param_4,
	.param .u32 _Z11FilterStep1PiS_iiiii_param_5,
	.param .u32 _Z11FilterStep1PiS_iiiii_param_6
)
{
	.reg .pred 	%p<18>;
	.reg .b32 	%r<156>;
	.reg .b64 	%rd<9>;

	ld.param.u64 	%rd1, [_Z11FilterStep1PiS_iiiii_param_0];
	ld.param.u64 	%rd2, [_Z11FilterStep1PiS_iiiii_param_1];
	ld.param.u32 	%r47, [_Z11FilterStep1PiS_iiiii_param_2];
	ld.param.u32 	%r50, [_Z11FilterStep1PiS_iiiii_param_3];
	ld.param.u32 	%r48, [_Z11FilterStep1PiS_iiiii_param_4];
	ld.param.u32 	%r52, [_Z11FilterStep1PiS_iiiii_param_5];
	ld.param.u32 	%r49, [_Z11FilterStep1PiS_iiiii_param_6];
	mov.u32 	%r53, %tid.x;
	mov.u32 	%r54, %tid.y;
	mov.u32 	%r55, %ctaid.x;
	mov.u32 	%r56, %ctaid.y;
	mul.lo.s32 	%r1, %r48, %r55;
	add.s32 	%r57, %r1, %r53;
	sub.s32 	%r2, %r57, %r49;
	mad.lo.s32 	%r58, %r52, %r56, %r54;
	mov.u32 	%r59, %ntid.x;
	mad.lo.s32 	%r4, %r54, %r59, %r53;
	shl.b32 	%r60, %r4, 2;
	mov.u32 	%r61, smem;
	add.s32 	%r5, %r61, %r60;
	mov.b32 	%r62, 255;
	st.shared.u32 	[%r5], %r62;
	bar.sync 	0;
	setp.lt.s32 	%p1, %r2, 0;
	setp.ge.s32 	%p2, %r2, %r47;
	setp.ge.s32 	%p3, %r58, %r50;
	or.pred  	%p4, %p2, %p3;
	or.pred  	%p5, %p4, %p1;
	@%p5 bra 	$L__BB0_17;
	cvta.to.global.u64 	%rd3, %rd1;
	mad.lo.s32 	%r6, %r58, %r47, %r2;
	mul.wide.s32 	%rd4, %r6, 4;
	add.s64 	%rd5, %rd3, %rd4;
	ld.global.u32 	%r63, [%rd5];
	st.shared.u32 	[%r5], %r63;
	bar.sync 	0;
	setp.lt.s32 	%p6, %r2, %r1;
	add.s32 	%r64, %r1, %r48;
	setp.ge.s32 	%p7, %r2, %r64;
	or.pred  	%p8, %p6, %p7;
	@%p8 bra 	$L__BB0_17;
	sub.s32 	%r7, %r4, %r49;
	shl.b32 	%r65, %r7, 2;
	add.s32 	%r8, %r61, %r65;
	ld.shared.u32 	%r155, [%r8];
	setp.lt.s32 	%p9, %r49, 1;
	@%p9 bra 	$L__BB0_16;
	shl.b32 	%r69, %r49, 1;
	max.s32 	%r10, %r69, 1;
	and.b32  	%r11, %r10, 15;
	setp.lt.s32 	%p10, %r69, 16;
	mov.b32 	%r147, 1;
	@%p10 bra 	$L__BB0_7;
	and.b32  	%r71, %r10, 2147483632;
	neg.s32 	%r141, %r71;
	add.s32 	%r74, %r65, %r61;
	add.s32 	%r139, %r74, 32;
	mov.b32 	%r140, 0;
$L__BB0_5:
	.pragma "nounroll";
	ld.shared.u32 	%r75, [%r139+-28];
	min.s32 	%r76, %r155, %r75;
	ld.shared.u32 	%r77, [%r139+-24];
	min.s32 	%r78, %r76, %r77;
	ld.shared.u32 	%r79, [%r139+-20];
	min.s32 	%r80, %r78, %r79;
	ld.shared.u32 	%r81, [%r139+-16];
	min.s32 	%r82, %r80, %r81;
	ld.shared.u32 	%r83, [%r139+-12];
	min.s32 	%r84, %r82, %r83;
	ld.shared.u32 	%r85, [%r139+-8];
	min.s32 	%r86, %r84, %r85;
	ld.shared.u32 	%r87, [%r139+-4];
	min.s32 	%r88, %r86, %r87;
	ld.shared.u32 	%r89, [%r139];
	min.s32 	%r90, %r88, %r89;
	ld.shared.u32 	%r91, [%r139+4];
	min.s32 	%r92, %r90, %r91;
	ld.shared.u32 	%r93, [%r139+8];
	min.s32 	%r94, %r92, %r93;
	ld.shared.u32 	%r95, [%r139+12];
	min.s32 	%r96, %r94, %r95;
	ld.shared.u32 	%r97, [%r139+16];
	min.s32 	%r98, %r96, %r97;
	ld.shared.u32 	%r99, [%r139+20];
	min.s32 	%r100, %r98, %r99;
	ld.shared.u32 	%r101, [%r139+24];
	min.s32 	%r102, %r100, %r101;
	ld.shared.u32 	%r103, [%r139+28];
	min.s32 	%r104, %r102, %r103;
	ld.shared.u32 	%r105, [%r139+32];
	min.s32 	%r155, %r104, %r105;
	add.s32 	%r141, %r141, 16;
	add.s32 	%r140, %r140, 16;
	add.s32 	%r139, %r139, 64;
	setp.ne.s32 	%p11, %r141, 0;
	@%p11 bra 	$L__BB0_5;
	add.s32 	%r147, %r140, 1;
$L__BB0_7:
	setp.eq.s32 	%p12, %r11, 0;
	@%p12 bra 	$L__BB0_16;
	and.b32  	%r26, %r10, 7;
	setp.lt.u32 	%p13, %r11, 8;
	@%p13 bra 	$L__BB0_10;
	shl.b32 	%r107, %r147, 2;
	add.s32 	%r108, %r8, %r107;
	ld.shared.u32 	%r109, [%r108];
	min.s32 	%r110, %r155, %r109;
	ld.shared.u32 	%r111, [%r108+4];
	min.s32 	%r112, %r110, %r111;
	ld.shared.u32 	%r113, [%r108+8];
	min.s32 	%r114, %r112, %r113;
	ld.shared.u32 	%r115, [%r108+12];
	min.s32 	%r116, %r114, %r115;
	ld.shared.u32 	%r117, [%r108+16];
	min.s32 	%r118, %r116, %r117;
	ld.shared.u32 	%r119, [%r108+20];
	min.s32 	%r120, %r118, %r119;
	ld.shared.u32 	%r121, [%r108+24];
	min.s32 	%r122, %r120, %r121;
	ld.shared.u32 	%r123, [%r108+28];
	min.s32 	%r155, %r122, %r123;
	add.s32 	%r147, %r147, 8;
$L__BB0_10:
	setp.eq.s32 	%p14, %r26, 0;
	@%p14 bra 	$L__BB0_16;
	and.b32  	%r32, %r10, 3;
	setp.lt.u32 	%p15, %r26, 4;
	@%p15 bra 	$L__BB0_13;
	shl.b32 	%r125, %r147, 2;
	add.s32 	%r126, %r8, %r125;
	ld.shared.u32 	%r127, [%r126];
	min.s32 	%r128, %r155, %r127;
	ld.shared.u32 	%r129, [%r126+4];
	min.s32 	%r130, %r128, %r129;
	ld.shared.u32 	%r131, [%r126+8];
	min.s32 	%r132, %r130, %r131;
	ld.shared.u32 	%r133, [%r126+12];
	min.s32 	%r155, %r132, %r133;
	add.s32 	%r147, %r147, 4;
$L__BB0_13:
	setp.eq.s32 	%p16, %r32, 0;
	@%p16 bra 	$L__BB0_16;
	shl.b32 	%r134, %r147, 2;
	add.s32 	%r136, %r134, %r65;
	add.s32 	%r153, %r61, %r136;
	neg.s32 	%r152, %r32;
$L__BB0_15:
	.pragma "nounroll";
	ld.shared.u32 	%r138, [%r153];
	min.s32 	%r155, %r155, %r138;
	add.s32 	%r153, %r153, 4;
	add.s32 	%r152, %r152, 1;
	setp.ne.s32 	%p17, %r152, 0;
	@%p17 bra 	$L__BB0_15;
$L__BB0_16:
	cvta.to.global.u64 	%rd6, %rd2;
	add.s64 	%rd8, %rd6, %rd4;
	st.global.u32 	[%rd8], %r155;
$L__BB0_17:
	ret;

}
	// .globl	_Z11FilterStep2PiS_iiiii
.visible .entry _Z11FilterStep2PiS_iiiii(
	.param .u64 .ptr .align 1 _Z11FilterStep2PiS_iiiii_param_0,
	.param .u64 .ptr .align 1 _Z11FilterStep2PiS_iiiii_param_1,
	.param .u32 _Z11FilterStep2PiS_iiiii_param_2,
	.param .u32 _Z11FilterStep2PiS_iiiii_param_3,
	.param .u32 _Z11FilterStep2PiS_iiiii_param_4,
	.param .u32 _Z11FilterStep2PiS_iiiii_param_5,
	.param .u32 _Z11FilterStep2PiS_iiiii_param_6
)
{
	.reg .pred 	%p<19>;
	.reg .b32 	%r<195>;
	.reg .b64 	%rd<9>;

	ld.param.u64 	%rd1, [_Z11FilterStep2PiS_iiiii_param_0];
	ld.param.u64 	%rd2, [_Z11FilterStep2PiS_iiiii_param_1];
	ld.param.u32 	%r51, [_Z11FilterStep2PiS_iiiii_param_2];
	ld.param.u32 	%r54, [_Z11FilterStep2PiS_iiiii_param_3];
	ld.param.u32 	%r55, [_Z11FilterStep2PiS_iiiii_param_4];
	ld.param.u32 	%r52, [_Z11FilterStep2PiS_iiiii_param_5];
	ld.param.u32 	%r53, [_Z11FilterStep2PiS_iiiii_param_6];
	mov.u32 	%r1, %tid.x;
	mov.u32 	%r2, %tid.y;
	mov.u32 	%r56, %ctaid.x;
	mov.u32 	%r57, %ctaid.y;
	mad.lo.s32 	%r3, %r55, %r56, %r1;
	mul.lo.s32 	%r4, %r52, %r57;
	add.s32 	%r58, %r4, %r2;
	sub.s32 	%r5, %r58, %r53;
	mov.u32 	%r6, %ntid.x;
	mad.lo.s32 	%r59, %r2, %r6, %r1;
	shl.b32 	%r60, %r59, 2;
	mov.u32 	%r61, smem;
	add.s32 	%r7, %r61, %r60;
	mov.b32 	%r62, 255;
	st.shared.u32 	[%r7], %r62;
	bar.sync 	0;
	setp.ge.s32 	%p1, %r3, %r51;
	setp.lt.s32 	%p2, %r5, 0;
	setp.ge.s32 	%p3, %r5, %r54;
	or.pred  	%p4, %p2, %p3;
	or.pred  	%p6, %p1, %p4;
	@%p6 bra 	$L__BB1_17;
	cvta.to.global.u64 	%rd3, %rd1;
	mad.lo.s32 	%r8, %r5, %r51, %r3;
	mul.wide.s32 	%rd4, %r8, 4;
	add.s64 	%rd5, %rd3, %rd4;
	ld.global.u32 	%r63, [%rd5];
	st.shared.u32 	[%r7], %r63;
	bar.sync 	0;
	setp.lt.s32 	%p7, %r5, %r4;
	add.s32 	%r64, %r4, %r52;
	setp.ge.s32 	%p8, %r5, %r64;
	or.pred  	%p9, %p7, %p8;
	@%p9 bra 	$L__BB1_17;
	sub.s32 	%r65, %r2, %r53;
	mad.lo.s32 	%r66, %r65, %r6, %r1;
	shl.b32 	%r67, %r66, 2;
	add.s32 	%r9, %r61, %r67;
	ld.shared.u32 	%r194, [%r9];
	setp.lt.s32 	%p10, %r53, 1;
	@%p10 bra 	$L__BB1_16;
	shl.b32 	%r71, %r53, 1;
	max.s32 	%r11, %r71, 1;
	and.b32  	%r12, %r11, 15;
	setp.lt.s32 	%p11, %r71, 16;
	mov.b32 	%r186, 1;
	@%p11 bra 	$L__BB1_7;
	and.b32  	%r73, %r11, 2147483632;
	neg.s32 	%r180, %r73;
	shl.b32 	%r74, %r2, 2;
	shl.b32 	%r75, %r53, 2;
	sub.s32 	%r76, %r74, %r75;
	add.s32 	%r77, %r76, 4;
	shl.b32 	%r78, %r1, 2;
	mad.lo.s32 	%r79, %r6, %r77, %r78;
	add.s32 	%r178, %r61, %r79;
	shl.b32 	%r15, %r6, 6;
	shl.b32 	%r16, %r6, 2;
	mov.b32 	%r179, 0;
$L__BB1_5:
	.pragma "nounroll";
	ld.shared.u32 	%r81, [%r178];
	min.s32 	%r82, %r194, %r81;
	add.s32 	%r83, %r178, %r16;
	ld.shared.u32 	%r84, [%r83];
	min.s32 	%r85, %r82, %r84;
	add.s32 	%r86, %r83, %r16;
	ld.shared.u32 	%r87, [%r86];
	min.s32 	%r88, %r85, %r87;
	add.s32 	%r89, %r86, %r16;
	ld.shared.u32 	%r90, [%r89];
	min.s32 	%r91, %r88, %r90;
	add.s32 	%r92, %r89, %r16;
	ld.shared.u32 	%r93, [%r92];
	min.s32 	%r94, %r91, %r93;
	add.s32 	%r95, %r92, %r16;
	ld.shared.u32 	%r96, [%r95];
	min.s32 	%r97, %r94, %r96;
	add.s32 	%r98, %r95, %r16;
	ld.shared.u32 	%r99, [%r98];
	min.s32 	%r100, %r97, %r99;
	add.s32 	%r101, %r98, %r16;
	ld.shared.u32 	%r102, [%r101];
	min.s32 	%r103, %r100, %r102;
	add.s32 	%r104, %r101, %r16;
	ld.shared.u32 	%r105, [%r104];
	min.s32 	%r106, %r103, %r105;
	add.s32 	%r107, %r104, %r16;
	ld.shared.u32 	%r108, [%r107];
	min.s32 	%r109, %r106, %r108;
	add.s32 	%r110, %r107, %r16;
	ld.shared.u32 	%r111, [%r110];
	min.s32 	%r112, %r109, %r111;
	add.s32 	%r113, %r110, %r16;
	ld.shared.u32 	%r114, [%r113];
	min.s32 	%r115, %r112, %r114;
	add.s32 	%r116, %r113, %r16;
	ld.shared.u32 	%r117, [%r116];
	min.s32 	%r118, %r115, %r117;
	add.s32 	%r119, %r116, %r16;
	ld.shared.u32 	%r120, [%r119];
	min.s32 	%r121, %r118, %r120;
	add.s32 	%r122, %r119, %r16;
	ld.shared.u32 	%r123, [%r122];
	min.s32 	%r124, %r121, %r123;
	add.s32 	%r125, %r122, %r16;
	ld.shared.u32 	%r126, [%r125];
	min.s32 	%r194, %r124, %r126;
	add.s32 	%r180, %r180, 16;
	add.s32 	%r179, %r179, 16;
	add.s32 	%r178, %r178, %r15;
	setp.ne.s32 	%p12, %r180, 0;
	@%p12 bra 	$L__BB1_5;
	add.s32 	%r186, %r179, 1;
$L__BB1_7:
	setp.eq.s32 	%p13, %r12, 0;
	@%p13 bra 	$L__BB1_16;
	and.b32  	%r29, %r11, 7;
	setp.lt.u32 	%p14, %r12, 8;
	@%p14 bra 	$L__BB1_10;
	mul.lo.s32 	%r128, %r186, %r6;
	shl.b32 	%r129, %r128, 2;
	add.s32 	%r130, %r9, %r129;
	ld.shared.u32 	%r131, [%r130];
	min.s32 	%r132, %r194, %r131;
	shl.b32 	%r133, %r6, 2;
	add.s32 	%r134, %r130, %r133;
	ld.shared.u32 	%r135, [%r134];
	min.s32 	%r136, %r132, %r135;
	add.s32 	%r137, %r134, %r133;
	ld.shared.u32 	%r138, [%r137];
	min.s32 	%r139, %r136, %r138;
	add.s32 	%r140, %r137, %r133;
	ld.shared.u32 	%r141, [%r140];
	min.s32 	%r142, %r139, %r141;
	add.s32 	%r143, %r140, %r133;
	ld.shared.u32 	%r144, [%r143];
	min.s32 	%r145, %r142, %r144;
	add.s32 	%r146, %r143, %r133;
	ld.shared.u32 	%r147, [%r146];
	min.s32 	%r148, %r145, %r147;
	add.s32 	%r149, %r146, %r133;
	ld.shared.u32 	%r150, [%r149];
	min.s32 	%r151, %r148, %r150;
	add.s32 	%r152, %r149, %r133;
	ld.shared.u32 	%r153, [%r152];
	min.s32 	%r194, %r151, %r153;
	add.s32 	%r186, %r186, 8;
$L__BB1_10:
	setp.eq.s32 	%p15, %r29, 0;
	@%p15 bra 	$L__BB1_16;
	and.b32  	%r35, %r11, 3;
	setp.lt.u32 	%p16, %r29, 4;
	@%p16 bra 	$L__BB1_13;
	mul.lo.s32 	%r155, %r186, %r6;
	shl.b32 	%r156, %r155, 2;
	add.s32 	%r157, %r9, %r156;
	ld.shared.u32 	%r158, [%r157];
	min.s32 	%r159, %r194, %r158;
	shl.b32 	%r160, %r6, 2;
	add.s32 	%r161, %r157, %r160;
	ld.shared.u32 	%r162, [%r161];
	min.s32 	%r163, %r159, %r162;
	add.s32 	%r164, %r161, %r160;
	ld.shared.u32 	%r165, [%r164];
	min.s32 	%r166, %r163, %r165;
	add.s32 	%r167, %r164, %r160;
	ld.shared.u32 	%r168, [%r167];
	min.s32 	%r194, %r166, %r168;
	add.s32 	%r186, %r186, 4;
$L__BB1_13:
	setp.eq.s32 	%p17, %r35, 0;
	@%p17 bra 	$L__BB1_16;
	shl.b32 	%r169, %r2, 2;
	shl.b32 	%r170, %r186, 2;
	add.s32 	%r171, %r169, %r170;
	shl.b32 	%r172, %r53, 2;
	sub.s32 	%r173, %r171, %r172;
	shl.b32 	%r174, %r1, 2;
	mad.lo.s32 	%r175, %r6, %r173, %r174;
	add.s32 	%r192, %r61, %r175;
	shl.b32 	%r42, %r6, 2;
	neg.s32 	%r191, %r35;
$L__BB1_15:
	.pragma "nounroll";
	ld.shared.u32 	%r177, [%r192];
	min.s32 	%r194, %r194, %r177;
	add.s32 	%r192, %r192, %r42;
	add.s32 	%r191, %r191, 1;
	setp.ne.s32 	%p18, %r191, 0;
	@%p18 bra 	$L__BB1_15;
$L__BB1_16:
	cvta.to.global.u64 	%rd6, %rd2;
	add.s64 	%rd8, %rd6, %rd4;
	st.global.u32 	[%rd8], %r194;
$L__BB1_17:
	ret;

}
	// .globl	_Z12FilterDStep1PiS_iiiii
.visible .entry _Z12FilterDStep1PiS_iiiii(
	.param .u64 .ptr .align 1 _Z12FilterDStep1PiS_iiiii_param_0,
	.param .u64 .ptr .align 1 _Z12FilterDStep1PiS_iiiii_param_1,
	.param .u32 _Z12FilterDStep1PiS_iiiii_param_2,
	.param .u32 _Z12FilterDStep1PiS_iiiii_param_3,
	.param .u32 _Z12FilterDStep1PiS_iiiii_param_4,
	.param .u32 _Z12FilterDStep1PiS_iiiii_param_5,
	.param .u32 _Z12FilterDStep1PiS_iiiii_param_6
)
{
	.reg .pred 	%p<18>;
	.reg .b32 	%r<156>;
	.reg .b64 	%rd<9>;

	ld.param.u64 	%rd1, [_Z12FilterDStep1PiS_iiiii_param_0];
	ld.param.u64 	%rd2, [_Z12FilterDStep1PiS_iiiii_param_1];
	ld.param.u32 	%r47, [_Z12FilterDStep1PiS_iiiii_param_2];
	ld.param.u32 	%r50, [_Z12FilterDStep1PiS_iiiii_param_3];
	ld.param.u32 	%r48, [_Z12FilterDStep1PiS_iiiii_param_4];
	ld.param.u32 	%r52, [_Z12FilterDStep1PiS_iiiii_param_5];
	ld.param.u32 	%r49, [_Z12FilterDStep1PiS_iiiii_param_6];
	mov.u32 	%r53, %tid.x;
	mov.u32 	%r54, %tid.y;
	mov.u32 	%r55, %ctaid.x;
	mov.u32 	%r56, %ctaid.y;
	mul.lo.s32 	%r1, %r48, %r55;
	add.s32 	%r57, %r1, %r53;
	sub.s32 	%r2, %r57, %r49;
	mad.lo.s32 	%r58, %r52, %r56, %r54;
	mov.u32 	%r59, %ntid.x;
	mad.lo.s32 	%r4, %r54, %r59, %r53;
	shl.b32 	%r60, %r4, 2;
	mov.u32 	%r61, smem;
	add.s32 	%r5, %r61, %r60;
	mov.b32 	%r62, 255;
	st.shared.u32 	[%r5], %r62;
	bar.sync 	0;
	setp.lt.s32 	%p1, %r2, 0;
	setp.ge.s32 	%p2, %r2, %r47;
	setp.ge.s32 	%p3, %r58, %r50;
	or.pred  	%p4, %p2, %p3;
	or.pred  	%p5, %p4, %p1;
	@%p5 bra 	$L__BB2_17;
	cvta.to.global.u64 	%rd3, %rd1;
	mad.lo.s32 	%r6, %r58, %r47, %r2;
	mul.wide.s32 	%rd4, %r6, 4;
	add.s64 	%rd5, %rd3, %rd4;
	ld.global.u32 	%r63, [%rd5];
	st.shared.u32 	[%r5], %r63;
	bar.sync 	0;
	setp.lt.s32 	%p6, %r2, %r1;
	add.s32 	%r64, %r1, %r48;
	setp.ge.s32 	%p7, %r2, %r64;
	or.pred  	%p8, %p6, %p7;
	@%p8 bra 	$L__BB2_17;
	sub.s32 	%r7, %r4, %r49;
	shl.b32 	%r65, %r7, 2;
	add.s32 	%r8, %r61, %r65;
	ld.shared.u32 	%r155, [%r8];
	setp.lt.s32 	%p9, %r49, 1;
	@%p9 bra 	$L__BB2_16;
	shl.b32 	%r69, %r49, 1;
	max.s32 	%r10, %r69, 1;
	and.b32  	%r11, %r10, 15;
	setp.lt.s32 	%p10, %r69, 16;
	mov.b32 	%r147, 1;
	@%p10 bra 	$L__BB2_7;
	and.b32  	%r71, %r10, 2147483632;
	neg.s32 	%r141, %r71;
	add.s32 	%r74, %r65, %r61;
	add.s32 	%r139, %r74, 32;
	mov.b32 	%r140, 0;
$L__BB2_5:
	.pragma "nounroll";
	ld.shared.u32 	%r75, [%r139+-28];
	max.s32 	%r76, %r155, %r75;
	ld.shared.u32 	%r77, [%r139+-24];
	max.s32 	%r78, %r76, %r77;
	ld.shared.u32 	%r79, [%r139+-20];
	max.s32 	%r80, %r78, %r79;
	ld.shared.u32 	%r81, [%r139+-16];
	max.s32 	%r82, %r80, %r81;
	ld.shared.u32 	%r83, [%r139+-12];
	max.s32 	%r84, %r82, %r83;
	ld.shared.u32 	%r85, [%r139+-8];
	max.s32 	%r86, %r84, %r85;
	ld.shared.u32 	%r87, [%r139+-4];
	max.s32 	%r88, %r86, %r87;
	ld.shared.u32 	%r89, [%r139];
	max.s32 	%r90, %r88, %r89;
	ld.shared.u32 	%r91, [%r139+4];
	max.s32 	%r92, %r90, %r91;
	ld.shared.u32 	%r93, [%r139+8];
	max.s32 	%r94, %r92, %r93;
	ld.shared.u32 	%r95, [%r139+12];
	max.s32 	%r96, %r94, %r95;
	ld.shared.u32 	%r97, [%r139+16];
	max.s32 	%r98, %r96, %r97;
	ld.shared.u32 	%r99, [%r139+20];
	max.s32 	%r100, %r98, %r99;
	ld.shared.u32 	%r101, [%r139+24];
	max.s32 	%r102, %r100, %r101;
	ld.shared.u32 	%r103, [%r139+28];
	max.s32 	%r104, %r102, %r103;
	ld.shared.u32 	%r105, [%r139+32];
	max.s32 	%r155, %r104, %r105;
	add.s32 	%r141, %r141, 16;
	add.s32 	%r140, %r140, 16;
	add.s32 	%r139, %r139, 64;
	setp.ne.s32 	%p11, %r141, 0;
	@%p11 bra 	$L__BB2_5;
	add.s32 	%r147, %r140, 1;
$L__BB2_7:
	setp.eq.s32 	%p12, %r11, 0;
	@%p12 bra 	$L__BB2_16;
	and.b32  	%r26, %r10, 7;
	setp.lt.u32 	%p13, %r11, 8;
	@%p13 bra 	$L__BB2_10;
	shl.b32 	%r107, %r147, 2;
	add.s32 	%r108, %r8, %r107;
	ld.shared.u32 	%r109, [%r108];
	max.s32 	%r110, %r155, %r109;
	ld.shared.u32 	%r111, [%r108+4];
	max.s32 	%r112, %r110, %r111;
	ld.shared.u32 	%r113, [%r108+8];
	max.s32 	%r114, %r112, %r113;
	ld.shared.u32 	%r115, [%r108+12];
	max.s32 	%r116, %r114, %r115;
	ld.shared.u32 	%r117, [%r108+16];
	max.s32 	%r118, %r116, %r117;
	ld.shared.u32 	%r119, [%r108+20];
	max.s32 	%r120, %r118, %r119;
	ld.shared.u32 	%r121, [%r108+24];
	max.s32 	%r122, %r120, %r121;
	ld.shared.u32 	%r123, [%r108+28];
	max.s32 	%r155, %r122, %r123;
	add.s32 	%r147, %r147, 8;
$L__BB2_10:
	setp.eq.s32 	%p14, %r26, 0;
	@%p14 bra 	$L__BB2_16;
	and.b32  	%r32, %r10, 3;
	setp.lt.u32 	%p15, %r26, 4;
	@%p15 bra 	$L__BB2_13;
	shl.b32 	%r125, %r147, 2;
	add.s32 	%r126, %r8, %r125;
	ld.shared.u32 	%r127, [%r126];
	max.s32 	%r128, %r155, %r127;
	ld.shared.u32 	%r129, [%r126+4];
	max.s32 	%r130, %r128, %r129;
	ld.shared.u32 	%r131, [%r126+8];
	max.s32 	%r132, %r130, %r131;
	ld.shared.u32 	%r133, [%r126+12];
	max.s32 	%r155, %r132, %r133;
	add.s32 	%r147, %r147, 4;
$L__BB2_13:
	setp.eq.s32 	%p16, %r32, 0;
	@%p16 bra 	$L__BB2_16;
	shl.b32 	%r134, %r147, 2;
	add.s32 	%r136, %r134, %r65;
	add.s32 	%r153, %r61, %r136;
	neg.s32 	%r152, %r32;
$L__BB2_15:
	.pragma "nounroll";
	ld.shared.u32 	%r138, [%r153];
	max.s32 	%r155, %r155, %r138;
	add.s32 	%r153, %r153, 4;
	add.s32 	%r152, %r152, 1;
	setp.ne.s32 	%p17, %r152, 0;
	@%p17 bra 	$L__BB2_15;
$L__BB2_16:
	cvta.to.global.u64 	%rd6, %rd2;
	add.s64 	%rd8, %rd6, %rd4;
	st.global.u32 	[%rd8], %r155;
$L__BB2_17:
	ret;

}
	// .globl	_Z12FilterDStep2PiS_iiiii
.visible .entry _Z12FilterDStep2PiS_iiiii(
	.param .u64 .ptr .align 1 _Z12FilterDStep2PiS_iiiii_param_0,
	.param .u64 .ptr .align 1 _Z12FilterDStep2PiS_iiiii_param_1,
	.param .u32 _Z12FilterDStep2PiS_iiiii_param_2,
	.param .u32 _Z12FilterDStep2PiS_iiiii_param_3,
	.param .u32 _Z12FilterDStep2PiS_iiiii_param_4,
	.param .u32 _Z12FilterDStep2PiS_iiiii_param_5,
	.param .u32 _Z12FilterDStep2PiS_iiiii_param_6
)
{
	.reg .pred 	%p<19>;
	.reg .b32 	%r<195>;
	.reg .b64 	%rd<9>;

	ld.param.u64 	%rd1, [_Z12FilterDStep2PiS_iiiii_param_0];
	ld.param.u64 	%rd2, [_Z12FilterDStep2PiS_iiiii_param_1];
	ld.param.u32 	%r51, [_Z12FilterDStep2PiS_iiiii_param_2];
	ld.param.u32 	%r54, [_Z12FilterDStep2PiS_iiiii_param_3];
	ld.param.u32 	%r55, [_Z12FilterDStep2PiS_iiiii_param_4];
	ld.param.u32 	%r52, [_Z12FilterDStep2PiS_iiiii_param_5];
	ld.param.u32 	%r53, [_Z12FilterDStep2PiS_iiiii_param_6];
	mov.u32 	%r1, %tid.x;
	mov.u32 	%r2, %tid.y;
	mov.u32 	%r56, %ctaid.x;
	mov.u32 	%r57, %ctaid.y;
	mad.lo.s32 	%r3, %r55, %r56, %r1;
	mul.lo.s32 	%r4, %r52, %r57;
	add.s32 	%r58, %r4, %r2;
	sub.s32 	%r5, %r58, %r53;
	mov.u32 	%r6, %ntid.x;
	mad.lo.s32 	%r59, %r2, %r6, %r1;
	shl.b32 	%r60, %r59, 2;
	mov.u32 	%r61, smem;
	add.s32 	%r7, %r61, %r60;
	mov.b32 	%r62, 255;
	st.shared.u32 	[%r7], %r62;
	bar.sync 	0;
	setp.ge.s32 	%p1, %r3, %r51;
	setp.lt.s32 	%p2, %r5, 0;
	setp.ge.s32 	%p3, %r5, %r54;
	or.pred  	%p4, %p2, %p3;
	or.pred  	%p6, %p1, %p4;
	@%p6 bra 	$L__BB3_17;
	cvta.to.global.u64 	%rd3, %rd1;
	mad.lo.s32 	%r8, %r5, %r51, %r3;
	mul.wide.s32 	%rd4, %r8, 4;
	add.s64 	%rd5, %rd3, %rd4;
	ld.global.u32 	%r63, [%rd5];
	st.shared.u32 	[%r7], %r63;
	bar.sync 	0;
	setp.lt.s32 	%p7, %r5, %r4;
	add.s32 	%r64, %r4, %r52;
	setp.ge.s32 	%p8, %r5, %r64;
	or.pred  	%p9, %p7, %p8;
	@%p9 bra 	$L__BB3_17;
	sub.s32 	%r65, %r2, %r53;
	mad.lo.s32 	%r66, %r65, %r6, %r1;
	shl.b32 	%r67, %r66, 2;
	add.s32 	%r9, %r61, %r67;
	ld.shared.u32 	%r194, [%r9];
	setp.lt.s32 	%p10, %r53, 1;
	@%p10 bra 	$L__BB3_16;
	shl.b32 	%r71, %r53, 1;
	max.s32 	%r11, %r71, 1;
	and.b32  	%r12, %r11, 15;
	setp.lt.s32 	%p11, %r71, 16;
	mov.b32 	%r186, 1;
	@%p11 bra 	$L__BB3_7;
	and.b32  	%r73, %r11, 2147483632;
	neg.s32 	%r180, %r73;
	shl.b32 	%r74, %r2, 2;
	shl.b32 	%r75, %r53, 2;
	sub.s32 	%r76, %r74, %r75;
	add.s32 	%r77, %r76, 4;
	shl.b32 	%r78, %r1, 2;
	mad.lo.s32 	%r79, %r6, %r77, %r78;
	add.s32 	%r178, %r61, %r79;
	shl.b32 	%r15, %r6, 6;
	shl.b32 	%r16, %r6, 2;
	mov.b32 	%r179, 0;
$L__BB3_5:
	.pragma "nounroll";
	ld.shared.u32 	%r81, [%r178];
	max.s32 	%r82, %r194, %r81;
	add.s32 	%r83, %r178, %r16;
	ld.shared.u32 	%r84, [%r83];
	max.s32 	%r85, %r82, %r84;
	add.s32 	%r86, %r83, %r16;
	ld.shared.u32 	%r87, [%r86];
	max.s32 	%r88, %r85, %r87;
	add.s32 	%r89, %r86, %r16;
	ld.shared.u32 	%r90, [%r89];
	max.s32 	%r91, %r88, %r90;
	add.s32 	%r92, %r89, %r16;
	ld.shared.u32 	%r93, [%r92];
	max.s32 	%r94, %r91, %r93;
	add.s32 	%r95, %r92, %r16;
	ld.shared.u32 	%r96, [%r95];
	max.s32 	%r97, %r94, %r96;
	add.s32 	%r98, %r95, %r16;
	ld.shared.u32 	%r99, [%r98];
	max.s32 	%r100, %r97, %r99;
	add.s32 	%r101, %r98, %r16;
	ld.shared.u32 	%r102, [%r101];
	max.s32 	%r103, %r100, %r102;
	add.s32 	%r104, %r101, %r16;
	ld.shared.u32 	%r105, [%r104];
	max.s32 	%r106, %r103, %r105;
	add.s32 	%r107, %r104, %r16;
	ld.shared.u32 	%r108, [%r107];
	max.s32 	%r109, %r106, %r108;
	add.s32 	%r110, %r107, %r16;
	ld.shared.u32 	%r111, [%r110];
	max.s32 	%r112, %r109, %r111;
	add.s32 	%r113, %r110, %r16;
	ld.shared.u32 	%r114, [%r113];
	max.s32 	%r115, %r112, %r114;
	add.s32 	%r116, %r113, %r16;
	ld.shared.u32 	%r117, [%r116];
	max.s32 	%r118, %r115, %r117;
	add.s32 	%r119, %r116, %r16;
	ld.shared.u32 	%r120, [%r119];
	max.s32 	%r121, %r118, %r120;
	add.s32 	%r122, %r119, %r16;
	ld.shared.u32 	%r123, [%r122];
	max.s32 	%r124, %r121, %r123;
	add.s32 	%r125, %r122, %r16;
	ld.shared.u32 	%r126, [%r125];
	max.s32 	%r194, %r124, %r126;
	add.s32 	%r180, %r180, 16;
	add.s32 	%r179, %r179, 16;
	add.s32 	%r178, %r178, %r15;
	setp.ne.s32 	%p12, %r180, 0;
	@%p12 bra 	$L__BB3_5;
	add.s32 	%r186, %r179, 1;
$L__BB3_7:
	setp.eq.s32 	%p13, %r12, 0;
	@%p13 bra 	$L__BB3_16;
	and.b32  	%r29, %r11, 7;
	setp.lt.u32 	%p14, %r12, 8;
	@%p14 bra 	$L__BB3_10;
	mul.lo.s32 	%r128, %r186, %r6;
	shl.b32 	%r129, %r128, 2;
	add.s32 	%r130, %r9, %r129;
	ld.shared.u32 	%r131, [%r130];
	max.s32 	%r132, %r194, %r131;
	shl.b32 	%r133, %r6, 2;
	add.s32 	%r134, %r130, %r133;
	ld.shared.u32 	%r135, [%r134];
	max.s32 	%r136, %r132, %r135;
	add.s32 	%r137, %r134, %r133;
	ld.shared.u32 	%r138, [%r137];
	max.s32 	%r139, %r136, %r138;
	add.s32 	%r140, %r137, %r133;
	ld.shared.u32 	%r141, [%r140];
	max.s32 	%r142, %r139, %r141;
	add.s32 	%r143, %r140, %r133;
	ld.shared.u32 	%r144, [%r143];
	max.s32 	%r145, %r142, %r144;
	add.s32 	%r146, %r143, %r133;
	ld.shared.u32 	%r147, [%r146];
	max.s32 	%r148, %r145, %r147;
	add.s32 	%r149, %r146, %r133;
	ld.shared.u32 	%r150, [%r149];
	max.s32 	%r151, %r148, %r150;
	add.s32 	%r152, %r149, %r133;
	ld.shared.u32 	%r153, [%r152];
	max.s32 	%r194, %r151, %r153;
	add.s32 	%r186, %r186, 8;
$L__BB3_10:
	setp.eq.s32 	%p15, %r29, 0;
	@%p15 bra 	$L__BB3_16;
	and.b32  	%r35, %r11, 3;
	setp.lt.u32 	%p16, %r29, 4;
	@%p16 bra 	$L__BB3_13;
	mul.lo.s32 	%r155, %r186, %r6;
	shl.b32 	%r156, %r155, 2;
	add.s32 	%r157, %r9, %r156;
	ld.shared.u32 	%r158, [%r157];
	max.s32 	%r159, %r194, %r158;
	shl.b32 	%r160, %r6, 2;
	add.s32 	%r161, %r157, %r160;
	ld.shared.u32 	%r162, [%r161];
	max.s32 	%r163, %r159, %r162;
	add.s32 	%r164, %r161, %r160;
	ld.shared.u32 	%r165, [%r164];
	max.s32 	%r166, %r163, %r165;
	add.s32 	%r167, %r164, %r160;
	ld.shared.u32 	%r168, [%r167];
	max.s32 	%r194, %r166, %r168;
	add.s32 	%r186, %r186, 4;
$L__BB3_13:
	setp.eq.s32 	%p17, %r35, 0;
	@%p17 bra 	$L__BB3_16;
	shl.b32 	%r169, %r2, 2;
	shl.b32 	%r170, %r186, 2;
	add.s32 	%r171, %r169, %r170;
	shl.b32 	%r172, %r53, 2;
	sub.s32 	%r173, %r171, %r172;
	shl.b32 	%r174, %r1, 2;
	mad.lo.s32 	%r175, %r6, %r173, %r174;
	add.s32 	%r192, %r61, %r175;
	shl.b32 	%r42, %r6, 2;
	neg.s32 	%r191, %r35;
$L__BB3_15:
	.pragma "nounroll";
	ld.shared.u32 	%r177, [%r192];
	max.s32 	%r194, %r194, %r177;
	add.s32 	%r192, %r192, %r42;
	add.s32 	%r191, %r191, 1;
	setp.ne.s32 	%p18, %r191, 0;
	@%p18 bra 	$L__BB3_15;
$L__BB3_16:
	cvta.to.global.u64 	%rd6, %rd2;
	add.s64 	%rd8, %rd6, %rd4;
	st.global.u32 	[%rd8], %r194;
$L__BB3_17:
	ret;

}


// ===== COMPILED SASS (sm_100) =====

	.target	sm_100

	.elftype	@"ET_EXEC"


//--------------------- .note.nv.tkinfo           --------------------------
	.section	.note.nv.tkinfo,"",@"SHT_NOTE"
	.sectionflags	@"SHF_NOTE_NV_TKINFO"
	.tkinfo
        /*0018*/ 	.word	0x00000002
        /*0030*/ 	.string	""
        /*0030*/ 	.string	"ptxas"
        /*0030*/ 	.string	"Cuda compilation tools, release 13.0, V13.0.88"
        /*0030*/ 	.string	"Build cuda_13.0.r13.0/compiler.36424714_0"
        /*0030*/ 	.string	"-arch sm_100 -m 64 "



//--------------------- .note.nv.cuinfo           --------------------------
	.section	.note.nv.cuinfo,"",@"SHT_NOTE"
	.sectionflags	@"SHF_NOTE_NV_CUINFO"
        /*0018*/ 	.short	0x0002
        /*001a*/ 	.short	0x0064
        /*001c*/ 	.short	0x0082
	.zero		2


//--------------------- .nv.info                  --------------------------
	.section	.nv.info,"",@"SHT_CUDA_INFO"
	.align	4


	//----- nvinfo : EIATTR_REGCOUNT
	.align		4
        /*0000*/ 	.byte	0x04, 0x2f
        /*0002*/ 	.short	(.L_1 - .L_0)
	.align		4
.L_0:
        /*0004*/ 	.word	index@(_Z11FilterStep1PiS_iiiii)
        /*0008*/ 	.word	0x00000019


	//----- nvinfo : EIATTR_FRAME_SIZE
	.align		4
.L_1:
        /*000c*/ 	.byte	0x04, 0x11
        /*000e*/ 	.short	(.L_3 - .L_2)
	.align		4
.L_2:
        /*0010*/ 	.word	index@(_Z11FilterStep1PiS_iiiii)
        /*0014*/ 	.word	0x00000000


	//----- nvinfo : EIATTR_REGCOUNT
	.align		4
.L_3:
        /*0018*/ 	.byte	0x04, 0x2f
        /*001a*/ 	.short	(.L_5 - .L_4)
	.align		4
.L_4:
        /*001c*/ 	.word	index@(_Z11FilterStep2PiS_iiiii)
        /*0020*/ 	.word	0x00000020


	//----- nvinfo : EIATTR_FRAME_SIZE
	.align		4
.L_5:
        /*0024*/ 	.byte	0x04, 0x11
        /*0026*/ 	.short	(.L_7 - .L_6)
	.align		4
.L_6:
        /*0028*/ 	.word	index@(_Z11FilterStep2PiS_iiiii)
        /*002c*/ 	.word	0x00000000


	//----- nvinfo : EIATTR_REGCOUNT
	.align		4
.L_7:
        /*0030*/ 	.byte	0x04, 0x2f
        /*0032*/ 	.short	(.L_9 - .L_8)
	.align		4
.L_8:
        /*0034*/ 	.word	index@(_Z12FilterDStep1PiS_iiiii)
        /*0038*/ 	.word	0x00000019


	//----- nvinfo : EIATTR_FRAME_SIZE
	.align		4
.L_9:
        /*003c*/ 	.byte	0x04, 0x11
        /*003e*/ 	.short	(.L_11 - .L_10)
	.align		4
.L_10:
        /*0040*/ 	.word	index@(_Z12FilterDStep1PiS_iiiii)
        /*0044*/ 	.word	0x00000000


	//----- nvinfo : EIATTR_REGCOUNT
	.align		4
.L_11:
        /*0048*/ 	.byte	0x04, 0x2f
        /*004a*/ 	.short	(.L_13 - .L_12)
	.align		4
.L_12:
        /*004c*/ 	.word	index@(_Z12FilterDStep2PiS_iiiii)
        /*0050*/ 	.word	0x00000020


	//----- nvinfo : EIATTR_FRAME_SIZE
	.align		4
.L_13:
        /*0054*/ 	.byte	0x04, 0x11
        /*0056*/ 	.short	(.L_15 - .L_14)
	.align		4
.L_14:
        /*0058*/ 	.word	index@(_Z12FilterDStep2PiS_iiiii)
        /*005c*/ 	.word	0x00000000


	//----- nvinfo : EIATTR_MIN_STACK_SIZE
	.align		4
.L_15:
        /*0060*/ 	.byte	0x04, 0x12
        /*0062*/ 	.short	(.L_17 - .L_16)
	.align		4
.L_16:
        /*0064*/ 	.word	index@(_Z12FilterDStep2PiS_iiiii)
        /*0068*/ 	.word	0x00000000


	//----- nvinfo : EIATTR_MIN_STACK_SIZE
	.align		4
.L_17:
        /*006c*/ 	.byte	0x04, 0x12
        /*006e*/ 	.short	(.L_19 - .L_18)
	.align		4
.L_18:
        /*0070*/ 	.word	index@(_Z12FilterDStep1PiS_iiiii)
        /*0074*/ 	.word	0x00000000


	//----- nvinfo : EIATTR_MIN_STACK_SIZE
	.align		4
.L_19:
        /*0078*/ 	.byte	0x04, 0x12
        /*007a*/ 	.short	(.L_21 - .L_20)
	.align		4
.L_20:
        /*007c*/ 	.word	index@(_Z11FilterStep2PiS_iiiii)
        /*0080*/ 	.word	0x00000000


	//----- nvinfo : EIATTR_MIN_STACK_SIZE
	.align		4
.L_21:
        /*0084*/ 	.byte	0x04, 0x12
        /*0086*/ 	.short	(.L_23 - .L_22)
	.align		4
.L_22:
        /*0088*/ 	.word	index@(_Z11FilterStep1PiS_iiiii)
        /*008c*/ 	.word	0x00000000
.L_23:


//--------------------- .nv.compat                --------------------------
	.section	.nv.compat,"",@"SHT_CUDA_COMPAT_INFO"
	.align	4
        /*0000*/ 	.byte	0x02, 0x09, 0x00, 0x00, 0x02, 0x02, 0x01, 0x00, 0x02, 0x05, 0x05, 0x00, 0x03, 0x07, 0x01, 0x01
        /*0010*/ 	.byte	0x02, 0x03, 0x00, 0x00, 0x02, 0x06, 0x01, 0x00, 0x04, 0x0b, 0x08, 0x00, 0x09, 0x00, 0x00, 0x00
        /*0020*/ 	.byte	0x00, 0x00, 0x00, 0x00


//--------------------- .nv.info._Z12FilterDStep2PiS_iiiii --------------------------
	.section	.nv.info._Z12FilterDStep2PiS_iiiii,"",@"SHT_CUDA_INFO"
	.sectionflags	@""
	.align	4


	//----- nvinfo : EIATTR_CUDA_API_VERSION
	.align		4
        /*0000*/ 	.byte	0x04, 0x37
        /*0002*/ 	.short	(.L_25 - .L_24)
.L_24:
        /*0004*/ 	.word	0x00000082


	//----- nvinfo : EIATTR_KPARAM_INFO
	.align		4
.L_25:
        /*0008*/ 	.byte	0x04, 0x17
        /*000a*/ 	.short	(.L_27 - .L_26)
.L_26:
        /*000c*/ 	.word	0x00000000
        /*0010*/ 	.short	0x0006
        /*0012*/ 	.short	0x0020
        /*0014*/ 	.byte	0x00, 0xf0, 0x11, 0x00


	//----- nvinfo : EIATTR_KPARAM_INFO
	.align		4
.L_27:
        /*0018*/ 	.byte	0x04, 0x17
        /*001a*/ 	.short	(.L_29 - .L_28)
.L_28:
        /*001c*/ 	.word	0x00000000
        /*0020*/ 	.short	0x0005
        /*0022*/ 	.short	0x001c
        /*0024*/ 	.byte	0x00, 0xf0, 0x11, 0x00


	//----- nvinfo : EIATTR_KPARAM_INFO
	.align		4
.L_29:
        /*0028*/ 	.byte	0x04, 0x17
        /*002a*/ 	.short	(.L_31 - .L_30)
.L_30:
        /*002c*/ 	.word	0x00000000
        /*0030*/ 	.short	0x0004
        /*0032*/ 	.short	0x0018
        /*0034*/ 	.byte	0x00, 0xf0, 0x11, 0x00


	//----- nvinfo : EIATTR_KPARAM_INFO
	.align		4
.L_31:
        /*0038*/ 	.byte	0x04, 0x17
        /*003a*/ 	.short	(.L_33 - .L_32)
.L_32:
        /*003c*/ 	.word	0x00000000
        /*0040*/ 	.short	0x0003
        /*0042*/ 	.short	0x0014
        /*0044*/ 	.byte	0x00, 0xf0, 0x11, 0x00


	//----- nvinfo : EIATTR_KPARAM_INFO
	.align		4
.L_33:
        /*0048*/ 	.byte	0x04, 0x17
        /*004a*/ 	.short	(.L_35 - .L_34)
.L_34:
        /*004c*/ 	.word	0x00000000
        /*0050*/ 	.short	0x0002
        /*0052*/ 	.short	0x0010
        /*0054*/ 	.byte	0x00, 0xf0, 0x11, 0x00


	//----- nvinfo : EIATTR_KPARAM_INFO
	.align		4
.L_35:
        /*0058*/ 	.byte	0x04, 0x17
        /*005a*/ 	.short	(.L_37 - .L_36)
.L_36:
        /*005c*/ 	.word	0x00000000
        /*0060*/ 	.short	0x0001
        /*0062*/ 	.short	0x0008
        /*0064*/ 	.byte	0x00, 0xf5, 0x21, 0x00


	//----- nvinfo : EIATTR_KPARAM_INFO
	.align		4
.L_37:
        /*0068*/ 	.byte	0x04, 0x17
        /*006a*/ 	.short	(.L_39 - .L_38)
.L_38:
        /*006c*/ 	.word	0x00000000
        /*0070*/ 	.short	0x0000
        /*0072*/ 	.short	0x0000
        /*0074*/ 	.byte	0x00, 0xf5, 0x21, 0x00


	//----- nvinfo : EIATTR_SPARSE_MMA_MASK
	.align		4
.L_39:
        /*0078*/ 	.byte	0x03, 0x50
        /*007a*/ 	.short	0x0000


	//----- nvinfo : EIATTR_MAXREG_COUNT
	.align		4
        /*007c*/ 	.byte	0x03, 0x1b
        /*007e*/ 	.short	0x00ff


	//----- nvinfo : EIATTR_NUM_BARRIERS
	.align		4
        /*0080*/ 	.byte	0x02, 0x4c
        /*0082*/ 	.byte	0x01
	.zero		1


	//----- nvinfo : EIATTR_MERCURY_ISA_VERSION
	.align		4
        /*0084*/ 	.byte	0x03, 0x5f
        /*0086*/ 	.short	0x0101


	//----- nvinfo : EIATTR_VRC_CTA_INIT_COUNT
	.align		4
        /*0088*/ 	.byte	0x02, 0x4a
	.zero		1
	.zero		1


	//----- nvinfo : EIATTR_EXIT_INSTR_OFFSETS
	.align		4
        /*008c*/ 	.byte	0x04, 0x1c
        /*008e*/ 	.short	(.L_41 - .L_40)


	//   ....[0]....
.L_40:
        /*0090*/ 	.word	0x00000170


	//   ....[1]....
        /*0094*/ 	.word	0x00000220


	//   ....[2]....
        /*0098*/ 	.word	0x00000a30


	//----- nvinfo : EIATTR_CBANK_PARAM_SIZE
	.align		4
.L_41:
        /*009c*/ 	.byte	0x03, 0x19
        /*009e*/ 	.short	0x0024


	//----- nvinfo : EIATTR_PARAM_CBANK
	.align		4
        /*00a0*/ 	.byte	0x04, 0x0a
        /*00a2*/ 	.short	(.L_43 - .L_42)
	.align		4
.L_42:
        /*00a4*/ 	.word	index@(.nv.constant0._Z12FilterDStep2PiS_iiiii)
        /*00a8*/ 	.short	0x0380
        /*00aa*/ 	.short	0x0024


	//----- nvinfo : EIATTR_SW_WAR
	.align		4
.L_43:
        /*00ac*/ 	.byte	0x04, 0x36
        /*00ae*/ 	.short	(.L_45 - .L_44)
.L_44:
        /*00b0*/ 	.word	0x00000008
.L_45:


//--------------------- .nv.info._Z12FilterDStep1PiS_iiiii --------------------------
	.section	.nv.info._Z12FilterDStep1PiS_iiiii,"",@"SHT_CUDA_INFO"
	.sectionflags	@""
	.align	4


	//----- nvinfo : EIATTR_CUDA_API_VERSION
	.align		4
        /*0000*/ 	.byte	0x04, 0x37
        /*0002*/ 	.short	(.L_47 - .L_46)
.L_46:
        /*0004*/ 	.word	0x00000082


	//----- nvinfo : EIATTR_KPARAM_INFO
	.align		4
.L_47:
        /*0008*/ 	.byte	0x04, 0x17
        /*000a*/ 	.short	(.L_49 - .L_48)
.L_48:
        /*000c*/ 	.word	0x00000000
        /*0010*/ 	.short	0x0006
        /*0012*/ 	.short	0x0020
        /*0014*/ 	.byte	0x00, 0xf0, 0x11, 0x00


	//----- nvinfo : EIATTR_KPARAM_INFO
	.align		4
.L_49:
        /*0018*/ 	.byte	0x04, 0x17
        /*001a*/ 	.short	(.L_51 - .L_50)
.L_50:
        /*001c*/ 	.word	0x00000000
        /*0020*/ 	.short	0x0005
        /*0022*/ 	.short	0x001c
        /*0024*/ 	.byte	0x00, 0xf0, 0x11, 0x00


	//----- nvinfo : EIATTR_KPARAM_INFO
	.align		4
.L_51:
        /*0028*/ 	.byte	0x04, 0x17
        /*002a*/ 	.short	(.L_53 - .L_52)
.L_52:
        /*002c*/ 	.word	0x00000000
        /*0030*/ 	.short	0x0004
        /*0032*/ 	.short	0x0018
        /*0034*/ 	.byte	0x00, 0xf0, 0x11, 0x00


	//----- nvinfo : EIATTR_KPARAM_INFO
	.align		4
.L_53:
        /*0038*/ 	.byte	0x04, 0x17
        /*003a*/ 	.short	(.L_55 - .L_54)
.L_54:
        /*003c*/ 	.word	0x00000000
        /*0040*/ 	.short	0x0003
        /*0042*/ 	.short	0x0014
        /*0044*/ 	.byte	0x00, 0xf0, 0x11, 0x00


	//----- nvinfo : EIATTR_KPARAM_INFO
	.align		4
.L_55:
        /*0048*/ 	.byte	0x04, 0x17
        /*004a*/ 	.short	(.L_57 - .L_56)
.L_56:
        /*004c*/ 	.word	0x00000000
        /*0050*/ 	.short	0x0002
        /*0052*/ 	.short	0x0010
        /*0054*/ 	.byte	0x00, 0xf0, 0x11, 0x00


	//----- nvinfo : EIATTR_KPARAM_INFO
	.align		4
.L_57:
        /*0058*/ 	.byte	0x04, 0x17
        /*005a*/ 	.short	(.L_59 - .L_58)
.L_58:
        /*005c*/ 	.word	0x00000000
        /*0060*/ 	.short	0x0001
        /*0062*/ 	.short	0x0008
        /*0064*/ 	.byte	0x00, 0xf5, 0x21, 0x00


	//----- nvinfo : EIATTR_KPARAM_INFO
	.align		4
.L_59:
        /*0068*/ 	.byte	0x04, 0x17
        /*006a*/ 	.short	(.L_61 - .L_60)
.L_60:
        /*006c*/ 	.word	0x00000000
        /*0070*/ 	.short	0x0000
        /*0072*/ 	.short	0x0000
        /*0074*/ 	.byte	0x00, 0xf5, 0x21, 0x00


	//----- nvinfo : EIATTR_SPARSE_MMA_MASK
	.align		4
.L_61:
        /*0078*/ 	.byte	0x03, 0x50
        /*007a*/ 	.short	0x0000


	//----- nvinfo : EIATTR_MAXREG_COUNT
	.align		4
        /*007c*/ 	.byte	0x03, 0x1b
        /*007e*/ 	.short	0x00ff


	//----- nvinfo : EIATTR_NUM_BARRIERS
	.align		4
        /*0080*/ 	.byte	0x02, 0x4c
        /*0082*/ 	.byte	0x01
	.zero		1


	//----- nvinfo : EIATTR_MERCURY_ISA_VERSION
	.align		4
        /*0084*/ 	.byte	0x03, 0x5f
        /*0086*/ 	.short	0x0101


	//----- nvinfo : EIATTR_VRC_CTA_INIT_COUNT
	.align		4
        /*0088*/ 	.byte	0x02, 0x4a
	.zero		1
	.zero		1


	//----- nvinfo : EIATTR_EXIT_INSTR_OFFSETS
	.align		4
        /*008c*/ 	.byte	0x04, 0x1c
        /*008e*/ 	.short	(.L_63 - .L_62)


	//   ....[0]....
.L_62:
        /*0090*/ 	.word	0x00000170


	//   ....[1]....
        /*0094*/ 	.word	0x00000220


	//   ....[2]....
        /*0098*/ 	.word	0x00000800


	//----- nvinfo : EIATTR_CBANK_PARAM_SIZE
	.align		4
.L_63:
        /*009c*/ 	.byte	0x03, 0x19
        /*009e*/ 	.short	0x0024


	//----- nvinfo : EIATTR_PARAM_CBANK
	.align		4
        /*00a0*/ 	.byte	0x04, 0x0a
        /*00a2*/ 	.short	(.L_65 - .L_64)
	.align		4
.L_64:
        /*00a4*/ 	.word	index@(.nv.constant0._Z12FilterDStep1PiS_iiiii)
        /*00a8*/ 	.short	0x0380
        /*00aa*/ 	.short	0x0024


	//----- nvinfo : EIATTR_SW_WAR
	.align		4
.L_65:
        /*00ac*/ 	.byte	0x04, 0x36
        /*00ae*/ 	.short	(.L_67 - .L_66)
.L_66:
        /*00b0*/ 	.word	0x00000008
.L_67:


//--------------------- .nv.info._Z11FilterStep2PiS_iiiii --------------------------
	.section	.nv.info._Z11FilterStep2PiS_iiiii,"",@"SHT_CUDA_INFO"
	.sectionflags	@""
	.align	4


	//----- nvinfo : EIATTR_CUDA_API_VERSION
	.align		4
        /*0000*/ 	.byte	0x04, 0x37
        /*0002*/ 	.short	(.L_69 - .L_68)
.L_68:
        /*0004*/ 	.word	0x00000082


	//----- nvinfo : EIATTR_KPARAM_INFO
	.align		4
.L_69:
        /*0008*/ 	.byte	0x04, 0x17
        /*000a*/ 	.short	(.L_71 - .L_70)
.L_70:
        /*000c*/ 	.word	0x00000000
        /*0010*/ 	.short	0x0006
        /*0012*/ 	.short	0x0020
        /*0014*/ 	.byte	0x00, 0xf0, 0x11, 0x00


	//----- nvinfo : EIATTR_KPARAM_INFO
	.align		4
.L_71:
        /*0018*/ 	.byte	0x04, 0x17
        /*001a*/ 	.short	(.L_73 - .L_72)
.L_72:
        /*001c*/ 	.word	0x00000000
        /*0020*/ 	.short	0x0005
        /*0022*/ 	.short	0x001c
        /*0024*/ 	.byte	0x00, 0xf0, 0x11, 0x00


	//----- nvinfo : EIATTR_KPARAM_INFO
	.align		4
.L_73:
        /*0028*/ 	.byte	0x04, 0x17
        /*002a*/ 	.short	(.L_75 - .L_74)
.L_74:
        /*002c*/ 	.word	0x00000000
        /*0030*/ 	.short	0x0004
        /*0032*/ 	.short	0x0018
        /*0034*/ 	.byte	0x00, 0xf0, 0x11, 0x00


	//----- nvinfo : EIATTR_KPARAM_INFO
	.align		4
.L_75:
        /*0038*/ 	.byte	0x04, 0x17
        /*003a*/ 	.short	(.L_77 - .L_76)
.L_76:
        /*003c*/ 	.word	0x00000000
        /*0040*/ 	.short	0x0003
        /*0042*/ 	.short	0x0014
        /*0044*/ 	.byte	0x00, 0xf0, 0x11, 0x00


	//----- nvinfo : EIATTR_KPARAM_INFO
	.align		4
.L_77:
        /*0048*/ 	.byte	0x04, 0x17
        /*004a*/ 	.short	(.L_79 - .L_78)
.L_78:
        /*004c*/ 	.word	0x00000000
        /*0050*/ 	.short	0x0002
        /*0052*/ 	.short	0x0010
        /*0054*/ 	.byte	0x00, 0xf0, 0x11, 0x00


	//----- nvinfo : EIATTR_KPARAM_INFO
	.align		4
.L_79:
        /*0058*/ 	.byte	0x04, 0x17
        /*005a*/ 	.short	(.L_81 - .L_80)
.L_80:
        /*005c*/ 	.word	0x00000000
        /*0060*/ 	.short	0x0001
        /*0062*/ 	.short	0x0008
        /*0064*/ 	.byte	0x00, 0xf5, 0x21, 0x00


	//----- nvinfo : EIATTR_KPARAM_INFO
	.align		4
.L_81:
        /*0068*/ 	.byte	0x04, 0x17
        /*006a*/ 	.short	(.L_83 - .L_82)
.L_82:
        /*006c*/ 	.word	0x00000000
        /*0070*/ 	.short	0x0000
        /*0072*/ 	.short	0x0000
        /*0074*/ 	.byte	0x00, 0xf5, 0x21, 0x00


	//----- nvinfo : EIATTR_SPARSE_MMA_MASK
	.align		4
.L_83:
        /*0078*/ 	.byte	0x03, 0x50
        /*007a*/ 	.short	0x0000


	//----- nvinfo : EIATTR_MAXREG_COUNT
	.align		4
        /*007c*/ 	.byte	0x03, 0x1b
        /*007e*/ 	.short	0x00ff


	//----- nvinfo : EIATTR_NUM_BARRIERS
	.align		4
        /*0080*/ 	.byte	0x02, 0x4c
        /*0082*/ 	.byte	0x01
	.zero		1


	//----- nvinfo : EIATTR_MERCURY_ISA_VERSION
	.align		4
        /*0084*/ 	.byte	0x03, 0x5f
        /*0086*/ 	.short	0x0101


	//----- nvinfo : EIATTR_VRC_CTA_INIT_COUNT
	.align		4
        /*0088*/ 	.byte	0x02, 0x4a
	.zero		1
	.zero		1


	//----- nvinfo : EIATTR_EXIT_INSTR_OFFSETS
	.align		4
        /*008c*/ 	.byte	0x04, 0x1c
        /*008e*/ 	.short	(.L_85 - .L_84)


	//   ....[0]....
.L_84:
        /*0090*/ 	.word	0x00000170


	//   ....[1]....
        /*0094*/ 	.word	0x00000220


	//   ....[2]....
        /*0098*/ 	.word	0x00000a30


	//----- nvinfo : EIATTR_CBANK_PARAM_SIZE
	.align		4
.L_85:
        /*009c*/ 	.byte	0x03, 0x19
        /*009e*/ 	.short	0x0024


	//----- nvinfo : EIATTR_PARAM_CBANK
	.align		4
        /*00a0*/ 	.byte	0x04, 0x0a
        /*00a2*/ 	.short	(.L_87 - .L_86)
	.align		4
.L_86:
        /*00a4*/ 	.word	index@(.nv.constant0._Z11FilterStep2PiS_iiiii)
        /*00a8*/ 	.short	0x0380
        /*00aa*/ 	.short	0x0024


	//----- nvinfo : EIATTR_SW_WAR
	.align		4
.L_87:
        /*00ac*/ 	.byte	0x04, 0x36
        /*00ae*/ 	.short	(.L_89 - .L_88)
.L_88:
        /*00b0*/ 	.word	0x00000008
.L_89:


//--------------------- .nv.info._Z11FilterStep1PiS_iiiii --------------------------
	.section	.nv.info._Z11FilterStep1PiS_iiiii,"",@"SHT_CUDA_INFO"
	.sectionflags	@""
	.align	4


	//----- nvinfo : EIATTR_CUDA_API_VERSION
	.align		4
        /*0000*/ 	.byte	0x04, 0x37
        /*0002*/ 	.short	(.L_91 - .L_90)
.L_90:
        /*0004*/ 	.word	0x00000082


	//----- nvinfo : EIATTR_KPARAM_INFO
	.align		4
.L_91:
        /*0008*/ 	.byte	0x04, 0x17
        /*000a*/ 	.short	(.L_93 - .L_92)
.L_92:
        /*000c*/ 	.word	0x00000000
        /*0010*/ 	.short	0x0006
        /*0012*/ 	.short	0x0020
        /*0014*/ 	.byte	0x00, 0xf0, 0x11, 0x00


	//----- nvinfo : EIATTR_KPARAM_INFO
	.align		4
.L_93:
        /*0018*/ 	.byte	0x04, 0x17
        /*001a*/ 	.short	(.L_95 - .L_94)
.L_94:
        /*001c*/ 	.word	0x00000000
        /*0020*/ 	.short	0x0005
        /*0022*/ 	.short	0x001c
        /*0024*/ 	.byte	0x00, 0xf0, 0x11, 0x00


	//----- nvinfo : EIATTR_KPARAM_INFO
	.align		4
.L_95:
        /*0028*/ 	.byte	0x04, 0x17
        /*002a*/ 	.short	(.L_97 - .L_96)
.L_96:
        /*002c*/ 	.word	0x00000000
        /*0030*/ 	.short	0x0004
        /*0032*/ 	.short	0x0018
        /*0034*/ 	.byte	0x00, 0xf0, 0x11, 0x00


	//----- nvinfo : EIATTR_KPARAM_INFO
	.align		4
.L_97:
        /*0038*/ 	.byte	0x04, 0x17
        /*003a*/ 	.short	(.L_99 - .L_98)
.L_98:
        /*003c*/ 	.word	0x00000000
        /*0040*/ 	.short	0x0003
        /*0042*/ 	.short	0x0014
        /*0044*/ 	.byte	0x00, 0xf0, 0x11, 0x00


	//----- nvinfo : EIATTR_KPARAM_INFO
	.align		4
.L_99:
        /*0048*/ 	.byte	0x04, 0x17
        /*004a*/ 	.short	(.L_101 - .L_100)
.L_100:
        /*004c*/ 	.word	0x00000000
        /*0050*/ 	.short	0x0002
        /*0052*/ 	.short	0x0010
        /*0054*/ 	.byte	0x00, 0xf0, 0x11, 0x00


	//----- nvinfo : EIATTR_KPARAM_INFO
	.align		4
.L_101:
        /*0058*/ 	.byte	0x04, 0x17
        /*005a*/ 	.short	(.L_103 - .L_102)
.L_102:
        /*005c*/ 	.word	0x00000000
        /*0060*/ 	.short	0x0001
        /*0062*/ 	.short	0x0008
        /*0064*/ 	.byte	0x00, 0xf5, 0x21, 0x00


	//----- nvinfo : EIATTR_KPARAM_INFO
	.align		4
.L_103:
        /*0068*/ 	.byte	0x04, 0x17
        /*006a*/ 	.short	(.L_105 - .L_104)
.L_104:
        /*006c*/ 	.word	0x00000000
        /*0070*/ 	.short	0x0000
        /*0072*/ 	.short	0x0000
        /*0074*/ 	.byte	0x00, 0xf5, 0x21, 0x00


	//----- nvinfo : EIATTR_SPARSE_MMA_MASK
	.align		4
.L_105:
        /*0078*/ 	.byte	0x03, 0x50
        /*007a*/ 	.short	0x0000


	//----- nvinfo : EIATTR_MAXREG_COUNT
	.align		4
        /*007c*/ 	.byte	0x03, 0x1b
        /*007e*/ 	.short	0x00ff


	//----- nvinfo : EIATTR_NUM_BARRIERS
	.align		4
        /*0080*/ 	.byte	0x02, 0x4c
        /*0082*/ 	.byte	0x01
	.zero		1


	//----- nvinfo : EIATTR_MERCURY_ISA_VERSION
	.align		4
        /*0084*/ 	.byte	0x03, 0x5f
        /*0086*/ 	.short	0x0101


	//----- nvinfo : EIATTR_VRC_CTA_INIT_COUNT
	.align		4
        /*0088*/ 	.byte	0x02, 0x4a
	.zero		1
	.zero		1


	//----- nvinfo : EIATTR_EXIT_INSTR_OFFSETS
	.align		4
        /*008c*/ 	.byte	0x04, 0x1c
        /*008e*/ 	.short	(.L_107 - .L_106)


	//   ....[0]....
.L_106:
        /*0090*/ 	.word	0x00000170


	//   ....[1]....
        /*0094*/ 	.word	0x00000220


	//   ....[2]....
        /*0098*/ 	.word	0x00000800


	//----- nvinfo : EIATTR_CBANK_PARAM_SIZE
	.align		4
.L_107:
        /*009c*/ 	.byte	0x03, 0x19
        /*009e*/ 	.short	0x0024


	//----- nvinfo : EIATTR_PARAM_CBANK
	.align		4
        /*00a0*/ 	.byte	0x04, 0x0a
        /*00a2*/ 	.short	(.L_109 - .L_108)
	.align		4
.L_108:
        /*00a4*/ 	.word	index@(.nv.constant0._Z11FilterStep1PiS_iiiii)
        /*00a8*/ 	.short	0x0380
        /*00aa*/ 	.short	0x0024


	//----- nvinfo : EIATTR_SW_WAR
	.align		4
.L_109:
        /*00ac*/ 	.byte	0x04, 0x36
        /*00ae*/ 	.short	(.L_111 - .L_110)
.L_110:
        /*00b0*/ 	.word	0x00000008
.L_111:


//--------------------- .nv.callgraph             --------------------------
	.section	.nv.callgraph,"",@"SHT_CUDA_CALLGRAPH"
	.align	4
	.sectionentsize	8
	.align		4
        /*0000*/ 	.word	0x00000000
	.align		4
        /*0004*/ 	.word	0xffffffff
	.align		4
        /*0008*/ 	.word	0x00000000
	.align		4
        /*000c*/ 	.word	0xfffffffe
	.align		4
        /*0010*/ 	.word	0x00000000
	.align		4
        /*0014*/ 	.word	0xfffffffd
	.align		4
        /*0018*/ 	.word	0x00000000
	.align		4
        /*001c*/ 	.word	0xfffffffc


//--------------------- .text._Z12FilterDStep2PiS_iiiii --------------------------
	.section	.text._Z12FilterDStep2PiS_iiiii,"ax",@progbits
	.align	128
        .global         _Z12FilterDStep2PiS_iiiii
        .type           _Z12FilterDStep2PiS_iiiii,@function
        .size           _Z12FilterDStep2PiS_iiiii,(.L_x_28 - _Z12FilterDStep2PiS_iiiii)
        .other          _Z12FilterDStep2PiS_iiiii,@"STO_CUDA_ENTRY STV_DEFAULT"
_Z12FilterDStep2PiS_iiiii:
.text._Z12FilterDStep2PiS_iiiii:
[----:B------:R-:W-:Y:S01]  /*0000*/  LDC R1, c[0x0][0x37c] ;  /* 0x0000df00ff017b82 */ /* 0x000fe20000000800 */
[----:B------:R-:W0:Y:S07]  /*0010*/  S2R R2, SR_TID.Y ;  /* 0x0000000000027919 */ /* 0x000e2e0000002200 */
[----:B------:R-:W1:Y:S01]  /*0020*/  S2UR UR4, SR_CTAID.Y ;  /* 0x00000000000479c3 */ /* 0x000e620000002600 */
[----:B------:R-:W0:Y:S01]  /*0030*/  LDCU UR10, c[0x0][0x3a0] ;  /* 0x00007400ff0a77ac */ /* 0x000e220008000800 */
[----:B------:R-:W2:Y:S01]  /*0040*/  S2R R3, SR_TID.X ;  /* 0x0000000000037919 */ /* 0x000ea20000002100 */
[----:B------:R-:W3:Y:S05]  /*0050*/  LDCU.64 UR12, c[0x0][0x390] ;  /* 0x00007200ff0c77ac */ /* 0x000eea0008000a00 */
[----:B------:R-:W1:Y:S08]  /*0060*/  LDC.64 R10, c[0x0][0x398] ;  /* 0x0000e600ff0a7b82 */ /* 0x000e700000000a00 */
[----:B------:R-:W4:Y:S08]  /*0070*/  S2UR UR5, SR_CgaCtaId ;  /* 0x00000000000579c3 */ /* 0x000f300000008800 */
[----:B------:R-:W2:Y:S08]  /*0080*/  LDC R4, c[0x0][0x360] ;  /* 0x0000d800ff047b82 */ /* 0x000eb00000000800 */
[----:B------:R-:W5:Y:S01]  /*0090*/  S2UR UR6, SR_CTAID.X ;  /* 0x00000000000679c3 */ /* 0x000f620000002500 */
[----:B-1----:R-:W-:Y:S01]  /*00a0*/  IMAD R5, R11, UR4, RZ ;  /* 0x000000040b057c24 */ /* 0x002fe2000f8e02ff */
[----:B------:R-:W-:-:S04]  /*00b0*/  UMOV UR4, 0x400 ;  /* 0x0000040000047882 */ /* 0x000fc80000000000 */
[----:B0-----:R-:W-:Y:S01]  /*00c0*/  IADD3 R8, PT, PT, R5, -UR10, R2 ;  /* 0x8000000a05087c10 */ /* 0x001fe2000fffe002 */
[----:B----4-:R-:W-:-:S03]  /*00d0*/  ULEA UR4, UR5, UR4, 0x18 ;  /* 0x0000000405047291 */ /* 0x010fc6000f8ec0ff */
[----:B---3--:R-:W-:-:S04]  /*00e0*/  ISETP.GE.AND P0, PT, R8, UR13, PT ;  /* 0x0000000d08007c0c */ /* 0x008fc8000bf06270 */
[----:B------:R-:W-:Y:S01]  /*00f0*/  ISETP.LT.OR P0, PT, R8, RZ, P0 ;  /* 0x000000ff0800720c */ /* 0x000fe20000701670 */
[----:B--2---:R-:W-:-:S05]  /*0100*/  IMAD R6, R2, R4, R3 ;  /* 0x0000000402067224 */ /* 0x004fca00078e0203 */
[----:B------:R-:W-:Y:S01]  /*0110*/  LEA R9, R6, UR4, 0x2 ;  /* 0x0000000406097c11 */ /* 0x000fe2000f8e10ff */
[----:B-----5:R-:W-:Y:S02]  /*0120*/  IMAD R0, R10, UR6, R3 ;  /* 0x000000060a007c24 */ /* 0x020fe4000f8e0203 */
[----:B------:R-:W-:-:S03]  /*0130*/  IMAD.MOV.U32 R10, RZ, RZ, 0xff ;  /* 0x000000ffff0a7424 */ /* 0x000fc600078e00ff */
[----:B------:R-:W-:Y:S02]  /*0140*/  ISETP.GE.OR P0, PT, R0, UR12, P0 ;  /* 0x0000000c00007c0c */ /* 0x000fe40008706670 */
[----:B------:R0:W-:Y:S01]  /*0150*/  STS [R9], R10 ;  /* 0x0000000a09007388 */ /* 0x0001e20000000800 */
[----:B------:R-:W-:Y:S10]  /*0160*/  BAR.SYNC.DEFER_BLOCKING 0x0 ;  /* 0x0000000000007b1d */ /* 0x000ff40000010000 */
[----:B0-----:R-:W-:Y:S05]  /*0170*/  @P0 EXIT ;  /* 0x000000000000094d */ /* 0x001fea0003800000 */
[----:B------:R-:W0:Y:S01]  /*0180*/  LDC.64 R6, c[0x0][0x380] ;  /* 0x0000e000ff067b82 */ /* 0x000e220000000a00 */
[----:B------:R-:W1:Y:S01]  /*0190*/  LDCU.64 UR8, c[0x0][0x358] ;  /* 0x00006b00ff0877ac */ /* 0x000e620008000a00 */
[----:B------:R-:W-:-:S04]  /*01a0*/  IMAD R0, R8, UR12, R0 ;  /* 0x0000000c08007c24 */ /* 0x000fc8000f8e0200 */
[----:B0-----:R-:W-:-:S06]  /*01b0*/  IMAD.WIDE R6, R0, 0x4, R6 ;  /* 0x0000000400067825 */ /* 0x001fcc00078e0206 */
[----:B-1----:R-:W2:Y:S01]  /*01c0*/  LDG.E R6, desc[UR8][R6.64] ;  /* 0x0000000806067981 */ /* 0x002ea2000c1e1900 */
[----:B------:R-:W-:-:S05]  /*01d0*/  IMAD.IADD R11, R5, 0x1, R11 ;  /* 0x00000001050b7824 */ /* 0x000fca00078e020b */
[----:B------:R-:W-:-:S04]  /*01e0*/  ISETP.GE.AND P0, PT, R8, R11, PT ;  /* 0x0000000b0800720c */ /* 0x000fc80003f06270 */
[----:B------:R-:W-:Y:S01]  /*01f0*/  ISETP.LT.OR P0, PT, R8, R5, P0 ;  /* 0x000000050800720c */ /* 0x000fe20000701670 */
[----:B--2---:R0:W-:Y:S01]  /*0200*/  STS [R9], R6 ;  /* 0x0000000609007388 */ /* 0x0041e20000000800 */
[----:B------:R-:W-:Y:S11]  /*0210*/  BAR.SYNC.DEFER_BLOCKING 0x0 ;  /* 0x0000000000007b1d */ /* 0x000ff60000010000 */
[----:B------:R-:W-:Y:S05]  /*0220*/  @P0 EXIT ;  /* 0x000000000000094d */ /* 0x000fea0003800000 */
[----:B------:R-:W-:Y:S01]  /*0230*/  IADD3 R5, PT, PT, R2, -UR10, RZ ;  /* 0x8000000a02057c10 */ /* 0x000fe2000fffe0ff */
[----:B------:R-:W-:-:S04]  /*0240*/  UISETP.GE.AND UP0, UPT, UR10, 0x1, UPT ;  /* 0x000000010a00788c */ /* 0x000fc8000bf06270 */
[----:B------:R-:W-:-:S05]  /*0250*/  IMAD R5, R5, R4, R3 ;  /* 0x0000000405057224 */ /* 0x000fca00078e0203 */
[----:B0-----:R-:W-:-:S05]  /*0260*/  LEA R6, R5, UR4, 0x2 ;  /* 0x0000000405067c11 */ /* 0x001fca000f8e10ff */
[----:B------:R0:W1:Y:S01]  /*0270*/  LDS R5, [R6] ;  /* 0x0000000006057984 */ /* 0x0000620000000800 */
[----:B------:R-:W-:Y:S05]  /*0280*/  BRA.U !UP0, `(.L_x_0) ;  /* 0x0000000508dc7547 */ /* 0x000fea000b800000 */
[----:B------:R-:W-:Y:S01]  /*0290*/  USHF.L.U32 UR6, UR10, 0x1, URZ ;  /* 0x000000010a067899 */ /* 0x000fe200080006ff */
[----:B------:R-:W-:-:S03]  /*02a0*/  IMAD.MOV.U32 R7, RZ, RZ, 0x1 ;  /* 0x00000001ff077424 */ /* 0x000fc600078e00ff */
[----:B------:R-:W-:-:S04]  /*02b0*/  UISETP.LT.AND UP0, UPT, UR6, 0x1, UPT ;  /* 0x000000010600788c */ /* 0x000fc8000bf01270 */
[----:B------:R-:W-:Y:S02]  /*02c0*/  USEL UR5, UR6, 0x1, !UP0 ;  /* 0x0000000106057887 */ /* 0x000fe4000c000000 */
[----:B------:R-:W-:Y:S02]  /*02d0*/  UISETP.GE.AND UP0, UPT, UR6, 0x10, UPT ;  /* 0x000000100600788c */ /* 0x000fe4000bf06270 */
[----:B------:R-:W-:-:S07]  /*02e0*/  ULOP3.LUT UR7, UR5, 0xf, URZ, 0xc0, !UPT ;  /* 0x0000000f05077892 */ /* 0x000fce000f8ec0ff */
[----:B------:R-:W-:Y:S05]  /*02f0*/  BRA.U !UP0, `(.L_x_1) ;  /* 0x0000000108d87547 */ /* 0x000fea000b800000 */
[----:B------:R-:W-:Y:S01]  /*0300*/  USHF.L.U32 UR6, UR10, 0x2, URZ ;  /* 0x000000020a067899 */ /* 0x000fe200080006ff */
[----:B------:R-:W-:-:S05]  /*0310*/  IMAD.SHL.U32 R8, R3, 0x4, RZ ;  /* 0x0000000403087824 */ /* 0x000fca00078e00ff */
[----:B------:R-:W-:Y:S01]  /*0320*/  LEA R7, R2, -UR6, 0x2 ;  /* 0x8000000602077c11 */ /* 0x000fe2000f8e10ff */
[----:B------:R-:W-:-:S03]  /*0330*/  ULOP3.LUT UR6, UR5, 0x7ffffff0, URZ, 0xc0, !UPT ;  /* 0x7ffffff005067892 */ /* 0x000fc6000f8ec0ff */
[----:B------:R-:W-:Y:S01]  /*0340*/  IADD3 R7, PT, PT, R7, 0x4, RZ ;  /* 0x0000000407077810 */ /* 0x000fe20007ffe0ff */
[----:B------:R-:W-:-:S04]  /*0350*/  UIADD3 UR6, UPT, UPT, -UR6, URZ, URZ ;  /* 0x000000ff06067290 */ /* 0x000fc8000fffe1ff */
[----:B------:R-:W-:Y:S02]  /*0360*/  IMAD R8, R7, R4, R8 ;  /* 0x0000000407087224 */ /* 0x000fe400078e0208 */
[----:B------:R-:W-:Y:S02]  /*0370*/  IMAD.MOV.U32 R7, RZ, RZ, RZ ;  /* 0x000000ffff077224 */ /* 0x000fe400078e00ff */
[----:B------:R-:W-:-:S07]  /*0380*/  VIADD R9, R8, UR4 ;  /* 0x0000000408097c36 */ /* 0x000fce0008000000 */
.L_x_2:
[C---:B------:R-:W-:Y:S01]  /*0390*/  LEA R19, R4.reuse, R9, 0x2 ;  /* 0x0000000904137211 */ /* 0x040fe200078e10ff */
[----:B------:R2:W-:Y:S01]  /*03a0*/  LDS R8, [R9] ;  /* 0x0000000009087984 */ /* 0x0005e20000000800 */
[----:B------:R-:W-:Y:S01]  /*03b0*/  UIADD3 UR6, UPT, UPT, UR6, 0x10, URZ ;  /* 0x0000001006067890 */ /* 0x000fe2000fffe0ff */
[----:B------:R-:W-:Y:S02]  /*03c0*/  IADD3 R7, PT, PT, R7, 0x10, RZ ;  /* 0x0000001007077810 */ /* 0x000fe40007ffe0ff */
[C---:B------:R-:W-:Y:S01]  /*03d0*/  IMAD R11, R4.reuse, 0x4, R19 ;  /* 0x00000004040b7824 */ /* 0x040fe200078e0213 */
[----:B------:R-:W1:Y:S01]  /*03e0*/  LDS R10, [R19] ;  /* 0x00000000130a7984 */ /* 0x000e620000000800 */
[----:B------:R-:W-:Y:S02]  /*03f0*/  UISETP.NE.AND UP0, UPT, UR6, URZ, UPT ;  /* 0x000000ff0600728c */ /* 0x000fe4000bf05270 */
[C---:B------:R-:W-:Y:S02]  /*0400*/  IMAD R21, R4.reuse, 0x4, R11 ;  /* 0x0000000404157824 */ /* 0x040fe400078e020b */
[----:B------:R-:W-:Y:S01]  /*0410*/  LDS R11, [R11] ;  /* 0x000000000b0b7984 */ /* 0x000fe20000000800 */
[----:B--2---:R-:W-:-:S02]  /*0420*/  IMAD R9, R4, 0x40, R9 ;  /* 0x0000004004097824 */ /* 0x004fc400078e0209 */
[C---:B------:R-:W-:Y:S01]  /*0430*/  LEA R13, R4.reuse, R21, 0x2 ;  /* 0x00000015040d7211 */ /* 0x040fe200078e10ff */
[----:B------:R-:W2:Y:S04]  /*0440*/  LDS R12, [R21] ;  /* 0x00000000150c7984 */ /* 0x000ea80000000800 */
[C---:B------:R-:W-:Y:S02]  /*0450*/  IMAD R23, R4.reuse, 0x4, R13 ;  /* 0x0000000404177824 */ /* 0x040fe400078e020d */
[----:B------:R-:W-:Y:S02]  /*0460*/  LDS R13, [R13] ;  /* 0x000000000d0d7984 */ /* 0x000fe40000000800 */
[C---:B------:R-:W-:Y:S02]  /*0470*/  IMAD R15, R4.reuse, 0x4, R23 ;  /* 0x00000004040f7824 */ /* 0x040fe400078e0217 */
[----:B------:R-:W3:Y:S03]  /*0480*/  LDS R14, [R23] ;  /* 0x00000000170e7984 */ /* 0x000ee60000000800 */
[----:B------:R-:W-:-:S02]  /*0490*/  LEA R27, R4, R15, 0x2 ;  /* 0x0000000f041b7211 */ /* 0x000fc400078e10ff */
[----:B------:R-:W-:Y:S03]  /*04a0*/  LDS R15, [R15] ;  /* 0x000000000f0f7984 */ /* 0x000fe60000000800 */
[C---:B------:R-:W-:Y:S01]  /*04b0*/  IMAD R17, R4.reuse, 0x4, R27 ;  /* 0x0000000404117824 */ /* 0x040fe200078e021b */
[----:B------:R-:W4:Y:S03]  /*04c0*/  LDS R16, [R27] ;  /* 0x000000001b107984 */ /* 0x000f260000000800 */
[C---:B------:R-:W-:Y:S02]  /*04d0*/  IMAD R25, R4.reuse, 0x4, R17 ;  /* 0x0000000404197824 */ /* 0x040fe400078e0211 */
[----:B------:R-:W-:Y:S03]  /*04e0*/  LDS R17, [R17] ;  /* 0x0000000011117984 */ /* 0x000fe60000000800 */
[----:B------:R-:W-:Y:S01]  /*04f0*/  LEA R29, R4, R25, 0x2 ;  /* 0x00000019041d7211 */ /* 0x000fe200078e10ff */
[----:B------:R-:W5:Y:S01]  /*0500*/  LDS R18, [R25] ;  /* 0x0000000019127984 */ /* 0x000f620000000800 */
[----:B-1----:R-:W-:-:S03]  /*0510*/  VIMNMX3 R8, R5, R8, R10, !PT ;  /* 0x000000080508720f */ /* 0x002fc6000780010a */
[C---:B------:R-:W-:Y:S01]  /*0520*/  IMAD R24, R4.reuse, 0x4, R29 ;  /* 0x0000000404187824 */ /* 0x040fe200078e021d */
[----:B------:R-:W-:Y:S03]  /*0530*/  LDS R19, [R29] ;  /* 0x000000001d137984 */ /* 0x000fe60000000800 */
[----:B------:R-:W-:Y:S02]  /*0540*/  IMAD R22, R4, 0x4, R24 ;  /* 0x0000000404167824 */ /* 0x000fe400078e0218 */
[----:B------:R-:W1:Y:S01]  /*0550*/  LDS R24, [R24] ;  /* 0x0000000018187984 */ /* 0x000e620000000800 */
[----:B--2---:R-:W-:Y:S02]  /*0560*/  VIMNMX3 R8, R8, R11, R12, !PT ;  /* 0x0000000b0808720f */ /* 0x004fe4000780010c */
[C---:B------:R-:W-:Y:S02]  /*0570*/  LEA R26, R4.reuse, R22, 0x2 ;  /* 0x00000016041a7211 */ /* 0x040fe400078e10ff */
[----:B------:R-:W-:Y:S03]  /*0580*/  LDS R22, [R22] ;  /* 0x0000000016167984 */ /* 0x000fe60000000800 */
[----:B------:R-:W-:Y:S01]  /*0590*/  IMAD R21, R4, 0x4, R26 ;  /* 0x0000000404157824 */ /* 0x000fe200078e021a */
[----:B------:R-:W2:Y:S01]  /*05a0*/  LDS R23, [R26] ;  /* 0x000000001a177984 */ /* 0x000ea20000000800 */
[----:B---3--:R-:W-:-:S02]  /*05b0*/  VIMNMX3 R8, R8, R13, R14, !PT ;  /* 0x0000000d0808720f */ /* 0x008fc4000780010e */
[----:B------:R-:W-:Y:S02]  /*05c0*/  IMAD R20, R4, 0x4, R21 ;  /* 0x0000000404147824 */ /* 0x000fe400078e0215 */
[----:B------:R-:W-:Y:S04]  /*05d0*/  LDS R21, [R21] ;  /* 0x0000000015157984 */ /* 0x000fe80000000800 */
[----:B------:R-:W3:Y:S01]  /*05e0*/  LDS R20, [R20] ;  /* 0x0000000014147984 */ /* 0x000ee20000000800 */
[----:B----4-:R-:W-:-:S04]  /*05f0*/  VIMNMX3 R8, R8, R15, R16, !PT ;  /* 0x0000000f0808720f */ /* 0x010fc80007800110 */
[----:B-----5:R-:W-:-:S04]  /*0600*/  VIMNMX3 R8, R8, R17, R18, !PT ;  /* 0x000000110808720f */ /* 0x020fc80007800112 */
[----:B-1----:R-:W-:-:S04]  /*0610*/  VIMNMX3 R8, R8, R19, R24, !PT ;  /* 0x000000130808720f */ /* 0x002fc80007800118 */
[----:B--2---:R-:W-:-:S04]  /*0620*/  VIMNMX3 R8, R8, R22, R23, !PT ;  /* 0x000000160808720f */ /* 0x004fc80007800117 */
[----:B---3--:R-:W-:Y:S01]  /*0630*/  VIMNMX3 R5, R8, R21, R20, !PT ;  /* 0x000000150805720f */ /* 0x008fe20007800114 */
[----:B------:R-:W-:Y:S06]  /*0640*/  BRA.U UP0, `(.L_x_2) ;  /* 0xfffffffd00507547 */ /* 0x000fec000b83ffff */
[----:B------:R-:W-:-:S07]  /*0650*/  VIADD R7, R7, 0x1 ;  /* 0x0000000107077836 */ /* 0x000fce0000000000 */
.L_x_1:
[----:B------:R-:W-:-:S09]  /*0660*/  UISETP.NE.AND UP0, UPT, UR7, URZ, UPT ;  /* 0x000000ff0700728c */ /* 0x000fd2000bf05270 */
[----:B------:R-:W-:Y:S05]  /*0670*/  BRA.U !UP0, `(.L_x_0) ;  /* 0x0000000108e07547 */ /* 0x000fea000b800000 */
[----:B------:R-:W-:Y:S02]  /*0680*/  UISETP.GE.U32.AND UP0, UPT, UR7, 0x8, UPT ;  /* 0x000000080700788c */ /* 0x000fe4000bf06070 */
[----:B------:R-:W-:-:S04]  /*0690*/  ULOP3.LUT UR6, UR5, 0x7, URZ, 0xc0, !UPT ;  /* 0x0000000705067892 */ /* 0x000fc8000f8ec0ff */
[----:B------:R-:W-:-:S03]  /*06a0*/  UISETP.NE.AND UP1, UPT, UR6, URZ, UPT ;  /* 0x000000ff0600728c */ /* 0x000fc6000bf25270 */
[----:B------:R-:W-:Y:S08]  /*06b0*/  BRA.U !UP0, `(.L_x_3) ;  /* 0x0000000108587547 */ /* 0x000ff0000b800000 */
[C---:B------:R-:W-:Y:S02]  /*06c0*/  IMAD R9, R7.reuse, R4, RZ ;  /* 0x0000000407097224 */ /* 0x040fe400078e02ff */
[----:B------:R-:W-:-:S03]  /*06d0*/  VIADD R7, R7, 0x8 ;  /* 0x0000000807077836 */ /* 0x000fc60000000000 */
[----:B------:R-:W-:-:S05]  /*06e0*/  LEA R9, R9, R6, 0x2 ;  /* 0x0000000609097211 */ /* 0x000fca00078e10ff */
[C---:B------:R-:W-:Y:S01]  /*06f0*/  IMAD R11, R4.reuse, 0x4, R9 ;  /* 0x00000004040b7824 */ /* 0x040fe200078e0209 */
[----:B------:R-:W-:Y:S03]  /*0700*/  LDS R8, [R9] ;  /* 0x0000000009087984 */ /* 0x000fe60000000800 */
[C---:B------:R-:W-:Y:S02]  /*0710*/  IMAD R13, R4.reuse, 0x4, R11 ;  /* 0x00000004040d7824 */ /* 0x040fe400078e020b */
[----:B------:R-:W1:Y:S03]  /*0720*/  LDS R11, [R11] ;  /* 0x000000000b0b7984 */ /* 0x000e660000000800 */
[C---:B------:R-:W-:Y:S02]  /*0730*/  LEA R15, R4.reuse, R13, 0x2 ;  /* 0x0000000d040f7211 */ /* 0x040fe400078e10ff */
[----:B------:R-:W-:Y:S03]  /*0740*/  LDS R13, [R13] ;  /* 0x000000000d0d7984 */ /* 0x000fe60000000800 */
[----:B------:R-:W-:-:S02]  /*0750*/  IMAD R17, R4, 0x4, R15 ;  /* 0x0000000404117824 */ /* 0x000fc400078e020f */
[----:B------:R-:W2:Y:S02]  /*0760*/  LDS R15, [R15] ;  /* 0x000000000f0f7984 */ /* 0x000ea40000000800 */
[C---:B------:R-:W-:Y:S02]  /*0770*/  IMAD R19, R4.reuse, 0x4, R17 ;  /* 0x0000000404137824 */ /* 0x040fe400078e0211 */
[----:B------:R-:W-:Y:S03]  /*0780*/  LDS R17, [R17] ;  /* 0x0000000011117984 */ /* 0x000fe60000000800 */
[C---:B------:R-:W-:Y:S02]  /*0790*/  LEA R21, R4.reuse, R19, 0x2 ;  /* 0x0000001304157211 */ /* 0x040fe400078e10ff */
[----:B------:R-:W3:Y:S03]  /*07a0*/  LDS R19, [R19] ;  /* 0x0000000013137984 */ /* 0x000ee60000000800 */
[----:B------:R-:W-:-:S02]  /*07b0*/  IMAD R10, R4, 0x4, R21 ;  /* 0x00000004040a7824 */ /* 0x000fc400078e0215 */
[----:B------:R-:W-:Y:S04]  /*07c0*/  LDS R21, [R21] ;  /* 0x0000000015157984 */ /* 0x000fe80000000800 */
[----:B------:R-:W4:Y:S01]  /*07d0*/  LDS R10, [R10] ;  /* 0x000000000a0a7984 */ /* 0x000f220000000800 */
[----:B-1----:R-:W-:-:S04]  /*07e0*/  VIMNMX3 R8, R5, R8, R11, !PT ;  /* 0x000000080508720f */ /* 0x002fc8000780010b */
[----:B--2---:R-:W-:-:S04]  /*07f0*/  VIMNMX3 R8, R8, R13, R15, !PT ;  /* 0x0000000d0808720f */ /* 0x004fc8000780010f */
[----:B---3--:R-:W-:-:S04]  /*0800*/  VIMNMX3 R8, R8, R17, R19, !PT ;  /* 0x000000110808720f */ /* 0x008fc80007800113 */
[----:B----4-:R-:W-:-:S07]  /*0810*/  VIMNMX3 R5, R8, R21, R10, !PT ;  /* 0x000000150805720f */ /* 0x010fce000780010a */
.L_x_3:
[----:B------:R-:W-:Y:S05]  /*0820*/  BRA.U !UP1, `(.L_x_0) ;  /* 0x0000000109747547 */ /* 0x000fea000b800000 */
[----:B------:R-:W-:Y:S02]  /*0830*/  UISETP.GE.U32.AND UP0, UPT, UR6, 0x4, UPT ;  /* 0x000000040600788c */ /* 0x000fe4000bf06070 */
[----:B------:R-:W-:-:S04]  /*0840*/  ULOP3.LUT UR5, UR5, 0x3, URZ, 0xc0, !UPT ;  /* 0x0000000305057892 */ /* 0x000fc8000f8ec0ff */
[----:B------:R-:W-:-:S03]  /*0850*/  UISETP.NE.AND UP1, UPT, UR5, URZ, UPT ;  /* 0x000000ff0500728c */ /* 0x000fc6000bf25270 */
[----:B------:R-:W-:Y:S08]  /*0860*/  BRA.U !UP0, `(.L_x_4) ;  /* 0x0000000108307547 */ /* 0x000ff0000b800000 */
[C---:B------:R-:W-:Y:S01]  /*0870*/  IMAD R9, R7.reuse, R4, RZ ;  /* 0x0000000407097224 */ /* 0x040fe200078e02ff */
[----:B------:R-:W-:-:S04]  /*0880*/  IADD3 R7, PT, PT, R7, 0x4, RZ ;  /* 0x0000000407077810 */ /* 0x000fc80007ffe0ff */
[----:B------:R-:W-:-:S05]  /*0890*/  LEA R9, R9, R6, 0x2 ;  /* 0x0000000609097211 */ /* 0x000fca00078e10ff */
[C---:B------:R-:W-:Y:S01]  /*08a0*/  IMAD R11, R4.reuse, 0x4, R9 ;  /* 0x00000004040b7824 */ /* 0x040fe200078e0209 */
[----:B0-----:R-:W-:Y:S04]  /*08b0*/  LDS R6, [R9] ;  /* 0x0000000009067984 */ /* 0x001fe80000000800 */
[C---:B------:R-:W-:Y:S02]  /*08c0*/  LEA R13, R4.reuse, R11, 0x2 ;  /* 0x0000000b040d7211 */ /* 0x040fe400078e10ff */
[----:B------:R-:W1:Y:S03]  /*08d0*/  LDS R11, [R11] ;  /* 0x000000000b0b7984 */ /* 0x000e660000000800 */
[----:B------:R-:W-:Y:S01]  /*08e0*/  IMAD R10, R4, 0x4, R13 ;  /* 0x00000004040a7824 */ /* 0x000fe200078e020d */
[----:B------:R-:W-:Y:S05]  /*08f0*/  LDS R8, [R13] ;  /* 0x000000000d087984 */ /* 0x000fea0000000800 */
[----:B------:R-:W0:Y:S01]  /*0900*/  LDS R10, [R10] ;  /* 0x000000000a0a7984 */ /* 0x000e220000000800 */
[----:B-1----:R-:W-:-:S04]  /*0910*/  VIMNMX3 R5, R5, R6, R11, !PT ;  /* 0x000000060505720f */ /* 0x002fc8000780010b */
[----:B0-----:R-:W-:-:S07]  /*0920*/  VIMNMX3 R5, R5, R8, R10, !PT ;  /* 0x000000080505720f */ /* 0x001fce000780010a */
.L_x_4:
[----:B------:R-:W-:Y:S05]  /*0930*/  BRA.U !UP1, `(.L_x_0) ;  /* 0x0000000109307547 */ /* 0x000fea000b800000 */
[----:B------:R-:W-:Y:S01]  /*0940*/  IADD3 R2, PT, PT, R2, -UR10, R7 ;  /* 0x8000000a02027c10 */ /* 0x000fe2000fffe007 */
[----:B0-----:R-:W-:Y:S01]  /*0950*/  IMAD.SHL.U32 R6, R3, 0x4, RZ ;  /* 0x0000000403067824 */ /* 0x001fe200078e00ff */
[----:B------:R-:W-:Y:S02]  /*0960*/  UIADD3 UR5, UPT, UPT, -UR5, URZ, URZ ;  /* 0x000000ff05057290 */ /* 0x000fe4000fffe1ff */
[----:B------:R-:W-:-:S05]  /*0970*/  SHF.L.U32 R3, R2, 0x2, RZ ;  /* 0x0000000202037819 */ /* 0x000fca00000006ff */
[----:B------:R-:W-:-:S04]  /*0980*/  IMAD R3, R3, R4, R6 ;  /* 0x0000000403037224 */ /* 0x000fc800078e0206 */
[----:B------:R-:W-:-:S07]  /*0990*/  VIADD R3, R3, UR4 ;  /* 0x0000000403037c36 */ /* 0x000fce0008000000 */
.L_x_5:
[----:B------:R0:W1:Y:S01]  /*09a0*/  LDS R2, [R3] ;  /* 0x0000000003027984 */ /* 0x0000620000000800 */
[----:B------:R-:W-:-:S04]  /*09b0*/  UIADD3 UR5, UPT, UPT, UR5, 0x1, URZ ;  /* 0x0000000105057890 */ /* 0x000fc8000fffe0ff */
[----:B------:R-:W-:Y:S01]  /*09c0*/  UISETP.NE.AND UP0, UPT, UR5, URZ, UPT ;  /* 0x000000ff0500728c */ /* 0x000fe2000bf05270 */
[----:B0-----:R-:W-:Y:S02]  /*09d0*/  LEA R3, R4, R3, 0x2 ;  /* 0x0000000304037211 */ /* 0x001fe400078e10ff */
[----:B-1----:R-:W-:-:S06]  /*09e0*/  VIMNMX R5, PT, PT, R2, R5, !PT ;  /* 0x0000000502057248 */ /* 0x002fcc0007fe0100 */
[----:B------:R-:W-:Y:S05]  /*09f0*/  BRA.U UP0, `(.L_x_5) ;  /* 0xfffffffd00e87547 */ /* 0x000fea000b83ffff */
.L_x_0:
[----:B------:R-:W2:Y:S02]  /*0a00*/  LDC.64 R2, c[0x0][0x388] ;  /* 0x0000e200ff027b82 */ /* 0x000ea40000000a00 */
[----:B--2---:R-:W-:-:S05]  /*0a10*/  IMAD.WIDE R2, R0, 0x4, R2 ;  /* 0x0000000400027825 */ /* 0x004fca00078e0202 */
[----:B-1----:R-:W-:Y:S01]  /*0a20*/  STG.E desc[UR8][R2.64], R5 ;  /* 0x0000000502007986 */ /* 0x002fe2000c101908 */
[----:B------:R-:W-:Y:S05]  /*0a30*/  EXIT ;  /* 0x000000000000794d */ /* 0x000fea0003800000 */
.L_x_6:
[----:B------:R-:W-:-:S00]  /*0a40*/  BRA `(.L_x_6) ;  /* 0xfffffffc00fc7947 */ /* 0x000fc0000383ffff */
[----:B------:R-:W-:-:S00]  /*0a50*/  NOP ;  /* 0x0000000000007918 */ /* 0x000fc00000000000 */
        /* <DEDUP_REMOVED lines=10> */
.L_x_28:


//--------------------- .text._Z12FilterDStep1PiS_iiiii --------------------------
	.section	.text._Z12FilterDStep1PiS_iiiii,"ax",@progbits
	.align	128
        .global         _Z12FilterDStep1PiS_iiiii
        .type           _Z12FilterDStep1PiS_iiiii,@function
        .size           _Z12FilterDStep1PiS_iiiii,(.L_x_29 - _Z12FilterDStep1PiS_iiiii)
        .other          _Z12FilterDStep1PiS_iiiii,@"STO_CUDA_ENTRY STV_DEFAULT"
_Z12FilterDStep1PiS_iiiii:
.text._Z12FilterDStep1PiS_iiiii:
[----:B------:R-:W-:Y:S01]  /*0000*/  LDC R1, c[0x0][0x37c] ;  /* 0x0000df00ff017b82 */ /* 0x000fe20000000800 */
[----:B------:R-:W0:Y:S07]  /*0010*/  S2R R6, SR_TID.X ;  /* 0x0000000000067919 */ /* 0x000e2e0000002100 */
[----:B------:R-:W1:Y:S01]  /*0020*/  LDC.64 R10, c[0x0][0x398] ;  /* 0x0000e600ff0a7b82 */ /* 0x000e620000000a00 */
[----:B------:R-:W0:Y:S01]  /*0030*/  LDCU UR10, c[0x0][0x3a0] ;  /* 0x00007400ff0a77ac */ /* 0x000e220008000800 */
[----:B------:R-:W-:Y:S01]  /*0040*/  IMAD.MOV.U32 R3, RZ, RZ, 0xff ;  /* 0x000000ffff037424 */ /* 0x000fe200078e00ff */
[----:B------:R-:W2:Y:S01]  /*0050*/  S2R R0, SR_TID.Y ;  /* 0x0000000000007919 */ /* 0x000ea20000002200 */
[----:B------:R-:W2:Y:S04]  /*0060*/  LDCU UR7, c[0x0][0x360] ;  /* 0x00006c00ff0777ac */ /* 0x000ea80008000800 */
[----:B------:R-:W1:Y:S01]  /*0070*/  S2UR UR4, SR_CTAID.X ;  /* 0x00000000000479c3 */ /* 0x000e620000002500 */
[----:B------:R-:W3:Y:S07]  /*0080*/  LDCU.64 UR12, c[0x0][0x390] ;  /* 0x00007200ff0c77ac */ /* 0x000eee0008000a00 */
[----:B------:R-:W4:Y:S08]  /*0090*/  S2UR UR5, SR_CgaCtaId ;  /* 0x00000000000579c3 */ /* 0x000f300000008800 */
[----:B------:R-:W5:Y:S01]  /*00a0*/  S2UR UR6, SR_CTAID.Y ;  /* 0x00000000000679c3 */ /* 0x000f620000002600 */
[----:B-1----:R-:W-:Y:S01]  /*00b0*/  IMAD R5, R10, UR4, RZ ;  /* 0x000000040a057c24 */ /* 0x002fe2000f8e02ff */
[----:B------:R-:W-:-:S04]  /*00c0*/  UMOV UR4, 0x400 ;  /* 0x0000040000047882 */ /* 0x000fc80000000000 */
[--C-:B0-----:R-:W-:Y:S01]  /*00d0*/  IADD3 R4, PT, PT, R5, -UR10, R6.reuse ;  /* 0x8000000a05047c10 */ /* 0x101fe2000fffe006 */
[----:B--2---:R-:W-:Y:S01]  /*00e0*/  IMAD R6, R0, UR7, R6 ;  /* 0x0000000700067c24 */ /* 0x004fe2000f8e0206 */
[----:B----4-:R-:W-:-:S06]  /*00f0*/  ULEA UR4, UR5, UR4, 0x18 ;  /* 0x0000000405047291 */ /* 0x010fcc000f8ec0ff */
[----:B------:R-:W-:Y:S01]  /*0100*/  LEA R8, R6, UR4, 0x2 ;  /* 0x0000000406087c11 */ /* 0x000fe2000f8e10ff */
[----:B-----5:R-:W-:-:S04]  /*0110*/  IMAD R7, R11, UR6, R0 ;  /* 0x000000060b077c24 */ /* 0x020fc8000f8e0200 */
[----:B------:R0:W-:Y:S01]  /*0120*/  STS [R8], R3 ;  /* 0x0000000308007388 */ /* 0x0001e20000000800 */
[----:B------:R-:W-:Y:S01]  /*0130*/  BAR.SYNC.DEFER_BLOCKING 0x0 ;  /* 0x0000000000007b1d */ /* 0x000fe20000010000 */
[----:B---3--:R-:W-:-:S04]  /*0140*/  ISETP.GE.AND P0, PT, R7, UR13, PT ;  /* 0x0000000d07007c0c */ /* 0x008fc8000bf06270 */
[----:B------:R-:W-:-:S04]  /*0150*/  ISETP.GE.OR P0, PT, R4, UR12, P0 ;  /* 0x0000000c04007c0c */ /* 0x000fc80008706670 */
[----:B------:R-:W-:-:S13]  /*0160*/  ISETP.LT.OR P0, PT, R4, RZ, P0 ;  /* 0x000000ff0400720c */ /* 0x000fda0000701670 */
        /* <DEDUP_REMOVED lines=12> */
[----:B------:R-:W-:Y:S01]  /*0230*/  VIADD R2, R6, -UR10 ;  /* 0x8000000a06027c36 */ /* 0x000fe20008000000 */
[----:B------:R-:W-:-:S03]  /*0240*/  UISETP.GE.AND UP0, UPT, UR10, 0x1, UPT ;  /* 0x000000010a00788c */ /* 0x000fc6000bf06270 */
[----:B------:R-:W-:-:S04]  /*0250*/  IMAD.SHL.U32 R2, R2, 0x4, RZ ;  /* 0x0000000402027824 */ /* 0x000fc800078e00ff */
[----:B0-----:R-:W-:Y:S01]  /*0260*/  VIADD R3, R2, UR4 ;  /* 0x0000000402037c36 */ /* 0x001fe20008000000 */
[----:B------:R0:W1:Y:S01]  /*0270*/  LDS R4, [R2+UR4] ;  /* 0x0000000402047984 */ /* 0x0000620008000800 */
        /* <DEDUP_REMOVED lines=8> */
[----:B------:R-:W-:Y:S01]  /*0300*/  ULOP3.LUT UR6, UR5, 0x7ffffff0, URZ, 0xc0, !UPT ;  /* 0x7ffffff005067892 */ /* 0x000fe2000f8ec0ff */
[----:B------:R-:W-:Y:S02]  /*0310*/  VIADD R5, R3, 0x20 ;  /* 0x0000002003057836 */ /* 0x000fe40000000000 */
[----:B------:R-:W-:Y:S01]  /*0320*/  IMAD.MOV.U32 R6, RZ, RZ, RZ ;  /* 0x000000ffff067224 */ /* 0x000fe200078e00ff */
[----:B------:R-:W-:-:S12]  /*0330*/  UIADD3 UR6, UPT, UPT, -UR6, URZ, URZ ;  /* 0x000000ff06067290 */ /* 0x000fd8000fffe1ff */
.L_x_9:
[----:B------:R-:W-:Y:S01]  /*0340*/  LDS R7, [R5+-0x1c] ;  /* 0xffffe40005077984 */ /* 0x000fe20000000800 */
[----:B------:R-:W-:Y:S01]  /*0350*/  UIADD3 UR6, UPT, UPT, UR6, 0x10, URZ ;  /* 0x0000001006067890 */ /* 0x000fe2000fffe0ff */
[----:B------:R-:W-:Y:S02]  /*0360*/  VIADD R6, R6, 0x10 ;  /* 0x0000001006067836 */ /* 0x000fe40000000000 */
[----:B------:R-:W1:Y:S01]  /*0370*/  LDS R8, [R5+-0x18] ;  /* 0xffffe80005087984 */ /* 0x000e620000000800 */
[----:B------:R-:W-:-:S03]  /*0380*/  UISETP.NE.AND UP0, UPT, UR6, URZ, UPT ;  /* 0x000000ff0600728c */ /* 0x000fc6000bf05270 */
[----:B------:R-:W-:Y:S04]  /*0390*/  LDS R10, [R5+-0x14] ;  /* 0xffffec00050a7984 */ /* 0x000fe80000000800 */
[----:B------:R-:W2:Y:S04]  /*03a0*/  LDS R9, [R5+-0x10] ;  /* 0xfffff00005097984 */ /* 0x000ea80000000800 */
[----:B------:R-:W-:Y:S04]  /*03b0*/  LDS R12, [R5+-0xc] ;  /* 0xfffff400050c7984 */ /* 0x000fe80000000800 */
[----:B------:R-:W3:Y:S04]  /*03c0*/  LDS R11, [R5+-0x8] ;  /* 0xfffff800050b7984 */ /* 0x000ee80000000800 */
[----:B------:R-:W-:Y:S04]  /*03d0*/  LDS R14, [R5+-0x4] ;  /* 0xfffffc00050e7984 */ /* 0x000fe80000000800 */
[----:B------:R-:W4:Y:S04]  /*03e0*/  LDS R13, [R5] ;  /* 0x00000000050d7984 */ /* 0x000f280000000800 */
[----:B------:R-:W-:Y:S04]  /*03f0*/  LDS R16, [R5+0x4] ;  /* 0x0000040005107984 */ /* 0x000fe80000000800 */
[----:B------:R-:W5:Y:S04]  /*0400*/  LDS R15, [R5+0x8] ;  /* 0x00000800050f7984 */ /* 0x000f680000000800 */
[----:B------:R-:W-:Y:S04]  /*0410*/  LDS R18, [R5+0xc] ;  /* 0x00000c0005127984 */ /* 0x000fe80000000800 */
[----:B------:R-:W0:Y:S01]  /*0420*/  LDS R17, [R5+0x10] ;  /* 0x0000100005117984 */ /* 0x000e220000000800 */
[----:B-1----:R-:W-:-:S03]  /*0430*/  VIMNMX3 R7, R4, R7, R8, !PT ;  /* 0x000000070407720f */ /* 0x002fc60007800108 */
[----:B------:R-:W-:Y:S04]  /*0440*/  LDS R20, [R5+0x14] ;  /* 0x0000140005147984 */ /* 0x000fe80000000800 */
[----:B------:R-:W1:Y:S01]  /*0450*/  LDS R19, [R5+0x18] ;  /* 0x0000180005137984 */ /* 0x000e620000000800 */
[----:B--2---:R-:W-:-:S03]  /*0460*/  VIMNMX3 R7, R7, R10, R9, !PT ;  /* 0x0000000a0707720f */ /* 0x004fc60007800109 */
[----:B------:R-:W-:Y:S04]  /*0470*/  LDS R22, [R5+0x1c] ;  /* 0x00001c0005167984 */ /* 0x000fe80000000800 */
[----:B------:R2:W1:Y:S01]  /*0480*/  LDS R21, [R5+0x20] ;  /* 0x0000200005157984 */ /* 0x0004620000000800 */
[----:B---3--:R-:W-:-:S04]  /*0490*/  VIMNMX3 R7, R7, R12, R11, !PT ;  /* 0x0000000c0707720f */ /* 0x008fc8000780010b */
[----:B----4-:R-:W-:Y:S02]  /*04a0*/  VIMNMX3 R7, R7, R14, R13, !PT ;  /* 0x0000000e0707720f */ /* 0x010fe4000780010d */
[----:B--2---:R-:W-:Y:S02]  /*04b0*/  IADD3 R5, PT, PT, R5, 0x40, RZ ;  /* 0x0000004005057810 */ /* 0x004fe40007ffe0ff */
[----:B-----5:R-:W-:-:S04]  /*04c0*/  VIMNMX3 R7, R7, R16, R15, !PT ;  /* 0x000000100707720f */ /* 0x020fc8000780010f */
[----:B0-----:R-:W-:-:S04]  /*04d0*/  VIMNMX3 R7, R7, R18, R17, !PT ;  /* 0x000000120707720f */ /* 0x001fc80007800111 */
[----:B-1----:R-:W-:-:S04]  /*04e0*/  VIMNMX3 R7, R7, R20, R19, !PT ;  /* 0x000000140707720f */ /* 0x002fc80007800113 */
[----:B------:R-:W-:Y:S01]  /*04f0*/  VIMNMX3 R4, R7, R22, R21, !PT ;  /* 0x000000160704720f */ /* 0x000fe20007800115 */
[----:B------:R-:W-:Y:S06]  /*0500*/  BRA.U UP0, `(.L_x_9) ;  /* 0xfffffffd008c7547 */ /* 0x000fec000b83ffff */
[----:B------:R-:W-:-:S07]  /*0510*/  VIADD R6, R6, 0x1 ;  /* 0x0000000106067836 */ /* 0x000fce0000000000 */
.L_x_8:
[----:B------:R-:W-:-:S09]  /*0520*/  UISETP.NE.AND UP0, UPT, UR7, URZ, UPT ;  /* 0x000000ff0700728c */ /* 0x000fd2000bf05270 */
[----:B------:R-:W-:Y:S05]  /*0530*/  BRA.U !UP0, `(.L_x_7) ;  /* 0x0000000108a47547 */ /* 0x000fea000b800000 */
[----:B------:R-:W-:Y:S02]  /*0540*/  UISETP.GE.U32.AND UP0, UPT, UR7, 0x8, UPT ;  /* 0x000000080700788c */ /* 0x000fe4000bf06070 */
[----:B------:R-:W-:-:S04]  /*0550*/  ULOP3.LUT UR6, UR5, 0x7, URZ, 0xc0, !UPT ;  /* 0x0000000705067892 */ /* 0x000fc8000f8ec0ff */
[----:B------:R-:W-:-:S03]  /*0560*/  UISETP.NE.AND UP1, UPT, UR6, URZ, UPT ;  /* 0x000000ff0600728c */ /* 0x000fc6000bf25270 */
[----:B------:R-:W-:Y:S08]  /*0570*/  BRA.U !UP0, `(.L_x_10) ;  /* 0x0000000108387547 */ /* 0x000ff0000b800000 */
[C---:B------:R-:W-:Y:S02]  /*0580*/  IMAD R5, R6.reuse, 0x4, R3 ;  /* 0x0000000406057824 */ /* 0x040fe400078e0203 */
[----:B------:R-:W-:-:S03]  /*0590*/  VIADD R6, R6, 0x8 ;  /* 0x0000000806067836 */ /* 0x000fc60000000000 */
[----:B------:R-:W-:Y:S04]  /*05a0*/  LDS R7, [R5] ;  /* 0x0000000005077984 */ /* 0x000fe80000000800 */
[----:B------:R-:W1:Y:S04]  /*05b0*/  LDS R8, [R5+0x4] ;  /* 0x0000040005087984 */ /* 0x000e680000000800 */
[----:B------:R-:W-:Y:S04]  /*05c0*/  LDS R10, [R5+0x8] ;  /* 0x00000800050a7984 */ /* 0x000fe80000000800 */
[----:B------:R-:W2:Y:S04]  /*05d0*/  LDS R9, [R5+0xc] ;  /* 0x00000c0005097984 */ /* 0x000ea80000000800 */
[----:B------:R-:W-:Y:S04]  /*05e0*/  LDS R12, [R5+0x10] ;  /* 0x00001000050c7984 */ /* 0x000fe80000000800 */
[----:B------:R-:W3:Y:S04]  /*05f0*/  LDS R11, [R5+0x14] ;  /* 0x00001400050b7984 */ /* 0x000ee80000000800 */
[----:B------:R-:W-:Y:S04]  /*0600*/  LDS R14, [R5+0x18] ;  /* 0x00001800050e7984 */ /* 0x000fe80000000800 */
[----:B------:R-:W4:Y:S01]  /*0610*/  LDS R13, [R5+0x1c] ;  /* 0x00001c00050d7984 */ /* 0x000f220000000800 */
[----:B-1----:R-:W-:-:S04]  /*0620*/  VIMNMX3 R7, R4, R7, R8, !PT ;  /* 0x000000070407720f */ /* 0x002fc80007800108 */
[----:B--2---:R-:W-:-:S04]  /*0630*/  VIMNMX3 R7, R7, R10, R9, !PT ;  /* 0x0000000a0707720f */ /* 0x004fc80007800109 */
[----:B---3--:R-:W-:-:S04]  /*0640*/  VIMNMX3 R7, R7, R12, R11, !PT ;  /* 0x0000000c0707720f */ /* 0x008fc8000780010b */
[----:B----4-:R-:W-:-:S07]  /*0650*/  VIMNMX3 R4, R7, R14, R13, !PT ;  /* 0x0000000e0704720f */ /* 0x010fce000780010d */
.L_x_10:
[----:B------:R-:W-:Y:S05]  /*0660*/  BRA.U !UP1, `(.L_x_7) ;  /* 0x0000000109587547 */ /* 0x000fea000b800000 */
[----:B------:R-:W-:Y:S02]  /*0670*/  UISETP.GE.U32.AND UP0, UPT, UR6, 0x4, UPT ;  /* 0x000000040600788c */ /* 0x000fe4000bf06070 */
[----:B------:R-:W-:-:S04]  /*0680*/  ULOP3.LUT UR5, UR5, 0x3, URZ, 0xc0, !UPT ;  /* 0x0000000305057892 */ /* 0x000fc8000f8ec0ff */
[----:B------:R-:W-:-:S03]  /*0690*/  UISETP.NE.AND UP1, UPT, UR5, URZ, UPT ;  /* 0x000000ff0500728c */ /* 0x000fc6000bf25270 */
[----:B------:R-:W-:Y:S08]  /*06a0*/  BRA.U !UP0, `(.L_x_11) ;  /* 0x0000000108207547 */ /* 0x000ff0000b800000 */
[C---:B------:R-:W-:Y:S01]  /*06b0*/  IMAD R3, R6.reuse, 0x4, R3 ;  /* 0x0000000406037824 */ /* 0x040fe200078e0203 */
[----:B------:R-:W-:-:S04]  /*06c0*/  IADD3 R6, PT, PT, R6, 0x4, RZ ;  /* 0x0000000406067810 */ /* 0x000fc80007ffe0ff */
[----:B------:R-:W-:Y:S04]  /*06d0*/  LDS R5, [R3] ;  /* 0x0000000003057984 */ /* 0x000fe80000000800 */
[----:B------:R-:W1:Y:S04]  /*06e0*/  LDS R7, [R3+0x4] ;  /* 0x0000040003077984 */ /* 0x000e680000000800 */
[----:B------:R-:W-:Y:S04]  /*06f0*/  LDS R9, [R3+0x8] ;  /* 0x0000080003097984 */ /* 0x000fe80000000800 */
[----:B------:R-:W2:Y:S01]  /*0700*/  LDS R8, [R3+0xc] ;  /* 0x00000c0003087984 */ /* 0x000ea20000000800 */
[----:B-1----:R-:W-:-:S04]  /*0710*/  VIMNMX3 R4, R4, R5, R7, !PT ;  /* 0x000000050404720f */ /* 0x002fc80007800107 */
[----:B--2---:R-:W-:-:S07]  /*0720*/  VIMNMX3 R4, R4, R9, R8, !PT ;  /* 0x000000090404720f */ /* 0x004fce0007800108 */
.L_x_11:
[----:B------:R-:W-:Y:S05]  /*0730*/  BRA.U !UP1, `(.L_x_7) ;  /* 0x0000000109247547 */ /* 0x000fea000b800000 */
[----:B0-----:R-:W-:Y:S01]  /*0740*/  IMAD R2, R6, 0x4, R2 ;  /* 0x0000000406027824 */ /* 0x001fe200078e0202 */
[----:B------:R-:W-:-:S03]  /*0750*/  UIADD3 UR5, UPT, UPT, -UR5, URZ, URZ ;  /* 0x000000ff05057290 */ /* 0x000fc6000fffe1ff */
[----:B------:R-:W-:-:S09]  /*0760*/  VIADD R2, R2, UR4 ;  /* 0x0000000402027c36 */ /* 0x000fd20008000000 */
.L_x_12:
[----:B------:R0:W1:Y:S01]  /*0770*/  LDS R3, [R2] ;  /* 0x0000000002037984 */ /* 0x0000620000000800 */
[----:B------:R-:W-:-:S04]  /*0780*/  UIADD3 UR5, UPT, UPT, UR5, 0x1, URZ ;  /* 0x0000000105057890 */ /* 0x000fc8000fffe0ff */
[----:B------:R-:W-:Y:S01]  /*0790*/  UISETP.NE.AND UP0, UPT, UR5, URZ, UPT ;  /* 0x000000ff0500728c */ /* 0x000fe2000bf05270 */
[----:B0-----:R-:W-:Y:S01]  /*07a0*/  VIADD R2, R2, 0x4 ;  /* 0x0000000402027836 */ /* 0x001fe20000000000 */
[----:B-1----:R-:W-:-:S07]  /*07b0*/  VIMNMX R4, PT, PT, R3, R4, !PT ;  /* 0x0000000403047248 */ /* 0x002fce0007fe0100 */
[----:B------:R-:W-:Y:S05]  /*07c0*/  BRA.U UP0, `(.L_x_12) ;  /* 0xfffffffd00e87547 */ /* 0x000fea000b83ffff */
.L_x_7:
[----:B0-----:R-:W0:Y:S02]  /*07d0*/  LDC.64 R2, c[0x0][0x388] ;  /* 0x0000e200ff027b82 */ /* 0x001e240000000a00 */
[----:B0-----:R-:W-:-:S05]  /*07e0*/  IMAD.WIDE R2, R0, 0x4, R2 ;  /* 0x0000000400027825 */ /* 0x001fca00078e0202 */
[----:B-1----:R-:W-:Y:S01]  /*07f0*/  STG.E desc[UR8][R2.64], R4 ;  /* 0x0000000402007986 */ /* 0x002fe2000c101908 */
[----:B------:R-:W-:Y:S05]  /*0800*/  EXIT ;  /* 0x000000000000794d */ /* 0x000fea0003800000 */
.L_x_13:
        /* <DEDUP_REMOVED lines=15> */
.L_x_29:


//--------------------- .text._Z11FilterStep2PiS_iiiii --------------------------
	.section	.text._Z11FilterStep2PiS_iiiii,"ax",@progbits
	.align	128
        .global         _Z11FilterStep2PiS_iiiii
        .type           _Z11FilterStep2PiS_iiiii,@function
        .size           _Z11FilterStep2PiS_iiiii,(.L_x_30 - _Z11FilterStep2PiS_iiiii)
        .other          _Z11FilterStep2PiS_iiiii,@"STO_CUDA_ENTRY STV_DEFAULT"
_Z11FilterStep2PiS_iiiii:
.text._Z11FilterStep2PiS_iiiii:
        /* <DEDUP_REMOVED lines=57> */
.L_x_16:
        /* <DEDUP_REMOVED lines=24> */
[----:B-1----:R-:W-:-:S03]  /*0510*/  VIMNMX3 R8, R5, R8, R10, PT ;  /* 0x000000080508720f */ /* 0x002fc6000380010a */
[C---:B------:R-:W-:Y:S01]  /*0520*/  IMAD R24, R4.reuse, 0x4, R29 ;  /* 0x0000000404187824 */ /* 0x040fe200078e021d */
[----:B------:R-:W-:Y:S03]  /*0530*/  LDS R19, [R29] ;  /* 0x000000001d137984 */ /* 0x000fe60000000800 */
[----:B------:R-:W-:Y:S02]  /*0540*/  IMAD R22, R4, 0x4, R24 ;  /* 0x0000000404167824 */ /* 0x000fe400078e0218 */
[----:B------:R-:W1:Y:S01]  /*0550*/  LDS R24, [R24] ;  /* 0x0000000018187984 */ /* 0x000e620000000800 */
[----:B--2---:R-:W-:Y:S02]  /*0560*/  VIMNMX3 R8, R8, R11, R12, PT ;  /* 0x0000000b0808720f */ /* 0x004fe4000380010c */
[C---:B------:R-:W-:Y:S02]  /*0570*/  LEA R26, R4.reuse, R22, 0x2 ;  /* 0x00000016041a7211 */ /* 0x040fe400078e10ff */
[----:B------:R-:W-:Y:S03]  /*0580*/  LDS R22, [R22] ;  /* 0x0000000016167984 */ /* 0x000fe60000000800 */
[----:B------:R-:W-:Y:S01]  /*0590*/  IMAD R21, R4, 0x4, R26 ;  /* 0x0000000404157824 */ /* 0x000fe200078e021a */
[----:B------:R-:W2:Y:S01]  /*05a0*/  LDS R23, [R26] ;  /* 0x000000001a177984 */ /* 0x000ea20000000800 */
[----:B---3--:R-:W-:-:S02]  /*05b0*/  VIMNMX3 R8, R8, R13, R14, PT ;  /* 0x0000000d0808720f */ /* 0x008fc4000380010e */
[----:B------:R-:W-:Y:S02]  /*05c0*/  IMAD R20, R4, 0x4, R21 ;  /* 0x0000000404147824 */ /* 0x000fe400078e0215 */
[----:B------:R-:W-:Y:S04]  /*05d0*/  LDS R21, [R21] ;  /* 0x0000000015157984 */ /* 0x000fe80000000800 */
[----:B------:R-:W3:Y:S01]  /*05e0*/  LDS R20, [R20] ;  /* 0x0000000014147984 */ /* 0x000ee20000000800 */
[----:B----4-:R-:W-:-:S04]  /*05f0*/  VIMNMX3 R8, R8, R15, R16, PT ;  /* 0x0000000f0808720f */ /* 0x010fc80003800110 */
[----:B-----5:R-:W-:-:S04]  /*0600*/  VIMNMX3 R8, R8, R17, R18, PT ;  /* 0x000000110808720f */ /* 0x020fc80003800112 */
[----:B-1----:R-:W-:-:S04]  /*0610*/  VIMNMX3 R8, R8, R19, R24, PT ;  /* 0x000000130808720f */ /* 0x002fc80003800118 */
[----:B--2---:R-:W-:-:S04]  /*0620*/  VIMNMX3 R8, R8, R22, R23, PT ;  /* 0x000000160808720f */ /* 0x004fc80003800117 */
[----:B---3--:R-:W-:Y:S01]  /*0630*/  VIMNMX3 R5, R8, R21, R20, PT ;  /* 0x000000150805720f */ /* 0x008fe20003800114 */
[----:B------:R-:W-:Y:S06]  /*0640*/  BRA.U UP0, `(.L_x_16) ;  /* 0xfffffffd00507547 */ /* 0x000fec000b83ffff */
[----:B------:R-:W-:-:S07]  /*0650*/  VIADD R7, R7, 0x1 ;  /* 0x0000000107077836 */ /* 0x000fce0000000000 */
.L_x_15:
        /* <DEDUP_REMOVED lines=24> */
[----:B-1----:R-:W-:-:S04]  /*07e0*/  VIMNMX3 R8, R5, R8, R11, PT ;  /* 0x000000080508720f */ /* 0x002fc8000380010b */
[----:B--2---:R-:W-:-:S04]  /*07f0*/  VIMNMX3 R8, R8, R13, R15, PT ;  /* 0x0000000d0808720f */ /* 0x004fc8000380010f */
[----:B---3--:R-:W-:-:S04]  /*0800*/  VIMNMX3 R8, R8, R17, R19, PT ;  /* 0x000000110808720f */ /* 0x008fc80003800113 */
[----:B----4-:R-:W-:-:S07]  /*0810*/  VIMNMX3 R5, R8, R21, R10, PT ;  /* 0x000000150805720f */ /* 0x010fce000380010a */
.L_x_17:
        /* <DEDUP_REMOVED lines=15> */
[----:B-1----:R-:W-:-:S04]  /*0910*/  VIMNMX3 R5, R5, R6, R11, PT ;  /* 0x000000060505720f */ /* 0x002fc8000380010b */
[----:B0-----:R-:W-:-:S07]  /*0920*/  VIMNMX3 R5, R5, R8, R10, PT ;  /* 0x000000080505720f */ /* 0x001fce000380010a */
.L_x_18:
[----:B------:R-:W-:Y:S05]  /*0930*/  BRA.U !UP1, `(.L_x_14) ;  /* 0x0000000109307547 */ /* 0x000fea000b800000 */
[----:B------:R-:W-:Y:S01]  /*0940*/  IADD3 R2, PT, PT, R2, -UR10, R7 ;  /* 0x8000000a02027c10 */ /* 0x000fe2000fffe007 */
[----:B0-----:R-:W-:Y:S01]  /*0950*/  IMAD.SHL.U32 R6, R3, 0x4, RZ ;  /* 0x0000000403067824 */ /* 0x001fe200078e00ff */
[----:B------:R-:W-:Y:S02]  /*0960*/  UIADD3 UR5, UPT, UPT, -UR5, URZ, URZ ;  /* 0x000000ff05057290 */ /* 0x000fe4000fffe1ff */
[----:B------:R-:W-:-:S05]  /*0970*/  SHF.L.U32 R3, R2, 0x2, RZ ;  /* 0x0000000202037819 */ /* 0x000fca00000006ff */
[----:B------:R-:W-:-:S04]  /*0980*/  IMAD R3, R3, R4, R6 ;  /* 0x0000000403037224 */ /* 0x000fc800078e0206 */
[----:B------:R-:W-:-:S07]  /*0990*/  VIADD R3, R3, UR4 ;  /* 0x0000000403037c36 */ /* 0x000fce0008000000 */
.L_x_19:
[----:B------:R0:W1:Y:S01]  /*09a0*/  LDS R2, [R3] ;  /* 0x0000000003027984 */ /* 0x0000620000000800 */
[----:B------:R-:W-:-:S04]  /*09b0*/  UIADD3 UR5, UPT, UPT, UR5, 0x1, URZ ;  /* 0x0000000105057890 */ /* 0x000fc8000fffe0ff */
[----:B------:R-:W-:Y:S01]  /*09c0*/  UISETP.NE.AND UP0, UPT, UR5, URZ, UPT ;  /* 0x000000ff0500728c */ /* 0x000fe2000bf05270 */
[----:B0-----:R-:W-:Y:S02]  /*09d0*/  LEA R3, R4, R3, 0x2 ;  /* 0x0000000304037211 */ /* 0x001fe400078e10ff */
[----:B-1----:R-:W-:-:S06]  /*09e0*/  VIMNMX R5, PT, PT, R2, R5, PT ;  /* 0x0000000502057248 */ /* 0x002fcc0003fe0100 */
[----:B------:R-:W-:Y:S05]  /*09f0*/  BRA.U UP0, `(.L_x_19) ;  /* 0xfffffffd00e87547 */ /* 0x000fea000b83ffff */
.L_x_14:
[----:B------:R-:W2:Y:S02]  /*0a00*/  LDC.64 R2, c[0x0][0x388] ;  /* 0x0000e200ff027b82 */ /* 0x000ea40000000a00 */
[----:B--2---:R-:W-:-:S05]  /*0a10*/  IMAD.WIDE R2, R0, 0x4, R2 ;  /* 0x0000000400027825 */ /* 0x004fca00078e0202 */
[----:B-1----:R-:W-:Y:S01]  /*0a20*/  STG.E desc[UR8][R2.64], R5 ;  /* 0x0000000502007986 */ /* 0x002fe2000c101908 */
[----:B------:R-:W-:Y:S05]  /*0a30*/  EXIT ;  /* 0x000000000000794d */ /* 0x000fea0003800000 */
.L_x_20:
        /* <DEDUP_REMOVED lines=12> */
.L_x_30:


//--------------------- .text._Z11FilterStep1PiS_iiiii --------------------------
	.section	.text._Z11FilterStep1PiS_iiiii,"ax",@progbits
	.align	128
        .global         _Z11FilterStep1PiS_iiiii
        .type           _Z11FilterStep1PiS_iiiii,@function
        .size           _Z11FilterStep1PiS_iiiii,(.L_x_31 - _Z11FilterStep1PiS_iiiii)
        .other          _Z11FilterStep1PiS_iiiii,@"STO_CUDA_ENTRY STV_DEFAULT"
_Z11FilterStep1PiS_iiiii:
.text._Z11FilterStep1PiS_iiiii:
        /* <DEDUP_REMOVED lines=52> */
.L_x_23:
        /* <DEDUP_REMOVED lines=15> */
[----:B-1----:R-:W-:-:S03]  /*0430*/  VIMNMX3 R7, R4, R7, R8, PT ;  /* 0x000000070407720f */ /* 0x002fc60003800108 */
[----:B------:R-:W-:Y:S04]  /*0440*/  LDS R20, [R5+0x14] ;  /* 0x0000140005147984 */ /* 0x000fe80000000800 */
[----:B------:R-:W1:Y:S01]  /*0450*/  LDS R19, [R5+0x18] ;  /* 0x0000180005137984 */ /* 0x000e620000000800 */
[----:B--2---:R-:W-:-:S03]  /*0460*/  VIMNMX3 R7, R7, R10, R9, PT ;  /* 0x0000000a0707720f */ /* 0x004fc60003800109 */
[----:B------:R-:W-:Y:S04]  /*0470*/  LDS R22, [R5+0x1c] ;  /* 0x00001c0005167984 */ /* 0x000fe80000000800 */
[----:B------:R2:W1:Y:S01]  /*0480*/  LDS R21, [R5+0x20] ;  /* 0x0000200005157984 */ /* 0x0004620000000800 */
[----:B---3--:R-:W-:-:S04]  /*0490*/  VIMNMX3 R7, R7, R12, R11, PT ;  /* 0x0000000c0707720f */ /* 0x008fc8000380010b */
[----:B----4-:R-:W-:Y:S02]  /*04a0*/  VIMNMX3 R7, R7, R14, R13, PT ;  /* 0x0000000e0707720f */ /* 0x010fe4000380010d */
[----:B--2---:R-:W-:Y:S02]  /*04b0*/  IADD3 R5, PT, PT, R5, 0x40, RZ ;  /* 0x0000004005057810 */ /* 0x004fe40007ffe0ff */
[----:B-----5:R-:W-:-:S04]  /*04c0*/  VIMNMX3 R7, R7, R16, R15, PT ;  /* 0x000000100707720f */ /* 0x020fc8000380010f */
[----:B0-----:R-:W-:-:S04]  /*04d0*/  VIMNMX3 R7, R7, R18, R17, PT ;  /* 0x000000120707720f */ /* 0x001fc80003800111 */
[----:B-1----:R-:W-:-:S04]  /*04e0*/  VIMNMX3 R7, R7, R20, R19, PT ;  /* 0x000000140707720f */ /* 0x002fc80003800113 */
[----:B------:R-:W-:Y:S01]  /*04f0*/  VIMNMX3 R4, R7, R22, R21, PT ;  /* 0x000000160704720f */ /* 0x000fe20003800115 */
[----:B------:R-:W-:Y:S06]  /*0500*/  BRA.U UP0, `(.L_x_23) ;  /* 0xfffffffd008c7547 */ /* 0x000fec000b83ffff */
[----:B------:R-:W-:-:S07]  /*0510*/  VIADD R6, R6, 0x1 ;  /* 0x0000000106067836 */ /* 0x000fce0000000000 */
.L_x_22:
        /* <DEDUP_REMOVED lines=16> */
[----:B-1----:R-:W-:-:S04]  /*0620*/  VIMNMX3 R7, R4, R7, R8, PT ;  /* 0x000000070407720f */ /* 0x002fc80003800108 */
[----:B--2---:R-:W-:-:S04]  /*0630*/  VIMNMX3 R7, R7, R10, R9, PT ;  /* 0x0000000a0707720f */ /* 0x004fc80003800109 */
[----:B---3--:R-:W-:-:S04]  /*0640*/  VIMNMX3 R7, R7, R12, R11, PT ;  /* 0x0000000c0707720f */ /* 0x008fc8000380010b */
[----:B----4-:R-:W-:-:S07]  /*0650*/  VIMNMX3 R4, R7, R14, R13, PT ;  /* 0x0000000e0704720f */ /* 0x010fce000380010d */
.L_x_24:
        /* <DEDUP_REMOVED lines=11> */
[----:B-1----:R-:W-:-:S04]  /*0710*/  VIMNMX3 R4, R4, R5, R7, PT ;  /* 0x000000050404720f */ /* 0x002fc80003800107 */
[----:B--2---:R-:W-:-:S07]  /*0720*/  VIMNMX3 R4, R4, R9, R8, PT ;  /* 0x000000090404720f */ /* 0x004fce0003800108 */
.L_x_25:
[----:B------:R-:W-:Y:S05]  /*0730*/  BRA.U !UP1, `(.L_x_21) ;  /* 0x0000000109247547 */ /* 0x000fea000b800000 */
[----:B0-----:R-:W-:Y:S01]  /*0740*/  IMAD R2, R6, 0x4, R2 ;  /* 0x0000000406027824 */ /* 0x001fe200078e0202 */
[----:B------:R-:W-:-:S03]  /*0750*/  UIADD3 UR5, UPT, UPT, -UR5, URZ, URZ ;  /* 0x000000ff05057290 */ /* 0x000fc6000fffe1ff */
[----:B------:R-:W-:-:S09]  /*0760*/  VIADD R2, R2, UR4 ;  /* 0x0000000402027c36 */ /* 0x000fd20008000000 */
.L_x_26:
[----:B------:R0:W1:Y:S01]  /*0770*/  LDS R3, [R2] ;  /* 0x0000000002037984 */ /* 0x0000620000000800 */
[----:B------:R-:W-:-:S04]  /*0780*/  UIADD3 UR5, UPT, UPT, UR5, 0x1, URZ ;  /* 0x0000000105057890 */ /* 0x000fc8000fffe0ff */
[----:B------:R-:W-:Y:S01]  /*0790*/  UISETP.NE.AND UP0, UPT, UR5, URZ, UPT ;  /* 0x000000ff0500728c */ /* 0x000fe2000bf05270 */
[----:B0-----:R-:W-:Y:S01]  /*07a0*/  VIADD R2, R2, 0x4 ;  /* 0x0000000402027836 */ /* 0x001fe20000000000 */
[----:B-1----:R-:W-:-:S07]  /*07b0*/  VIMNMX R4, PT, PT, R3, R4, PT ;  /* 0x0000000403047248 */ /* 0x002fce0003fe0100 */
[----:B------:R-:W-:Y:S05]  /*07c0*/  BRA.U UP0, `(.L_x_26) ;  /* 0xfffffffd00e87547 */ /* 0x000fea000b83ffff */
.L_x_21:
[----:B0-----:R-:W0:Y:S02]  /*07d0*/  LDC.64 R2, c[0x0][0x388] ;  /* 0x0000e200ff027b82 */ /* 0x001e240000000a00 */
[----:B0-----:R-:W-:-:S05]  /*07e0*/  IMAD.WIDE R2, R0, 0x4, R2 ;  /* 0x0000000400027825 */ /* 0x001fca00078e0202 */
[----:B-1----:R-:W-:Y:S01]  /*07f0*/  STG.E desc[UR8][R2.64], R4 ;  /* 0x0000000402007986 */ /* 0x002fe2000c101908 */
[----:B------:R-:W-:Y:S05]  /*0800*/  EXIT ;  /* 0x000000000000794d */ /* 0x000fea0003800000 */
.L_x_27:
        /* <DEDUP_REMOVED lines=15> */
.L_x_31:


//--------------------- .nv.shared._Z12FilterDStep2PiS_iiiii --------------------------
	.section	.nv.shared._Z12FilterDStep2PiS_iiiii,"aw",@nobits
	.sectionflags	@""
	.align	16
	.zero		1024


//--------------------- .nv.shared.reserved.0     --------------------------
	.section	.nv.shared.reserved.0,"aw",@nobits
	.weak		__nv_reservedSMEM_offset_0_alias
	.size		__nv_reservedSMEM_offset_0_alias, 0, 64
	.other		__nv_reservedSMEM_offset_0_alias,@"STO_CUDA_RESERVED_SHARED STV_DEFAULT"
__nv_reservedSMEM_offset_0_alias:
	.zero		0
	.zero		64


//--------------------- .nv.shared._Z12FilterDStep1PiS_iiiii --------------------------
	.section	.nv.shared._Z12FilterDStep1PiS_iiiii,"aw",@nobits
	.sectionflags	@""
	.align	16
	.zero		1024


//--------------------- .nv.shared._Z11FilterStep2PiS_iiiii --------------------------
	.section	.nv.shared._Z11FilterStep2PiS_iiiii,"aw",@nobits
	.sectionflags	@""
	.align	16
	.zero		1024


//--------------------- .nv.shared._Z11FilterStep1PiS_iiiii --------------------------
	.section	.nv.shared._Z11FilterStep1PiS_iiiii,"aw",@nobits
	.sectionflags	@""
	.align	16
	.zero		1024


//--------------------- .nv.constant0._Z12FilterDStep2PiS_iiiii --------------------------
	.section	.nv.constant0._Z12FilterDStep2PiS_iiiii,"a",@progbits
	.sectionflags	@""
	.align	4
.nv.constant0._Z12FilterDStep2PiS_iiiii:
	.zero		932


//--------------------- .nv.constant0._Z12FilterDStep1PiS_iiiii --------------------------
	.section	.nv.constant0._Z12FilterDStep1PiS_iiiii,"a",@progbits
	.sectionflags	@""
	.align	4
.nv.constant0._Z12FilterDStep1PiS_iiiii:
	.zero		932


//--------------------- .nv.constant0._Z11FilterStep2PiS_iiiii --------------------------
	.section	.nv.constant0._Z11FilterStep2PiS_iiiii,"a",@progbits
	.sectionflags	@""
	.align	4
.nv.constant0._Z11FilterStep2PiS_iiiii:
	.zero		932


//--------------------- .nv.constant0._Z11FilterStep1PiS_iiiii --------------------------
	.section	.nv.constant0._Z11FilterStep1PiS_iiiii,"a",@progbits
	.sectionflags	@""
	.align	4
.nv.constant0._Z11FilterStep1PiS_iiiii:
	.zero		932


//--------------------- SYMBOLS --------------------------

	.type		.nv.reservedSmem.offset0,@object
	.size		.nv.reservedSmem.offset0,0x4
	.type		.nv.reservedSmem.cap,@object
	.size		.nv.reservedSmem.cap,0x4
